// auto-generated by cutlass_sweep.conv — config: {"arch": "sm_90", "cluster_m": 2, "cluster_n": 1, "conv_kind": "dgrad", "dtype": "bf16", "ndim": 3, "tile_k": 32, "tile_m": 128, "tile_n": 128}
#include "cutlass/cutlass.h"
#include "cute/tensor.hpp"
#include "cutlass/kernel_hardware_info.hpp"
#include "cutlass/conv/convolution.h"
#include "cutlass/conv/dispatch_policy.hpp"
#include "cutlass/conv/collective/collective_builder.hpp"
#include "cutlass/conv/kernel/conv_universal.hpp"
#include "cutlass/conv/device/conv_universal_adapter.hpp"
#include "cutlass/epilogue/collective/collective_builder.hpp"

using namespace cute;
using Elem = cutlass::bfloat16_t;
using Acc  = float;
using LayoutAB = cutlass::layout::TensorNDHWC;
using LayoutC  = cutlass::layout::TensorNDHWC;
constexpr auto ConvOp = cutlass::conv::Operator::kDgrad;
using TileShape    = Shape<_128, _128, Shape<_32>>;
using ClusterShape = Shape<_2, _1, _1>;

using CollectiveEpilogue = typename cutlass::epilogue::collective::CollectiveBuilder<
    cutlass::arch::Sm90, cutlass::arch::OpClassTensorOp,
    TileShape, ClusterShape,
    cutlass::epilogue::collective::EpilogueTileAuto,
    Acc, Acc,
    Elem, LayoutC, 128 / cutlass::sizeof_bits<Elem>::value,
    Elem, LayoutC, 128 / cutlass::sizeof_bits<Elem>::value,
    cutlass::epilogue::collective::EpilogueScheduleAuto
  >::CollectiveOp;

using CollectiveMainloop = typename cutlass::conv::collective::CollectiveBuilder<
    cutlass::arch::Sm90, cutlass::arch::OpClassTensorOp, ConvOp,
    Elem, LayoutAB, 128 / cutlass::sizeof_bits<Elem>::value,
    Elem, LayoutAB, 128 / cutlass::sizeof_bits<Elem>::value,
    Acc,
    TileShape, ClusterShape,
    cutlass::conv::collective::StageCountAutoCarveout<
        static_cast<int>(sizeof(typename CollectiveEpilogue::SharedStorage))>,
    cutlass::conv::collective::KernelScheduleAuto
  >::CollectiveOp;

using ProblemShape = cutlass::conv::ConvProblemShape<
    ConvOp, CollectiveMainloop::DispatchPolicy::NumSpatialDimensions>;
using ConvKernel = cutlass::conv::kernel::ConvUniversal<
    ProblemShape, CollectiveMainloop, CollectiveEpilogue>;
using Conv = cutlass::conv::device::ConvUniversalAdapter<ConvKernel>;

auto* _anchor = &cutlass::device_kernel<ConvKernel>;


// ===== COMPILED SASS (sm_90a) =====

	.target	sm_90a

	.elftype	@"ET_EXEC"


//--------------------- .note.nv.tkinfo           --------------------------
	.section	.note.nv.tkinfo,"",@"SHT_NOTE"
	.sectionflags	@"SHF_NOTE_NV_TKINFO"
	.tkinfo
        /*0018*/ 	.word	0x00000002
        /*0030*/ 	.string	""
        /*0030*/ 	.string	"ptxas"
        /*0030*/ 	.string	"Cuda compilation tools, release 13.0, V13.0.88"
        /*0030*/ 	.string	"Build cuda_13.0.r13.0/compiler.36424714_0"
        /*0030*/ 	.string	"-arch sm_90a -m 64 "



//--------------------- .note.nv.cuinfo           --------------------------
	.section	.note.nv.cuinfo,"",@"SHT_NOTE"
	.sectionflags	@"SHF_NOTE_NV_CUINFO"
        /*0018*/ 	.short	0x0002
        /*001a*/ 	.short	0x005a
        /*001c*/ 	.short	0x0082
	.zero		2


//--------------------- .nv.info                  --------------------------
	.section	.nv.info,"",@"SHT_CUDA_INFO"
	.align	4


	//----- nvinfo : EIATTR_REGCOUNT
	.align		4
        /*0000*/ 	.byte	0x04, 0x2f
        /*0002*/ 	.short	(.L_12 - .L_11)
	.align		4
.L_11:
        /*0004*/ 	.word	index@(_ZN7cutlass13device_kernelINS_4conv6kernel13ConvUniversalINS1_16ConvProblemShapeILNS1_8OperatorE1ELi3EEENS1_10collective14CollectiveConvINS1_46MainloopSm90TmaGmmaWarpSpecializedImplicitGemmILS5_1ELi14ELi3EN4cute5tupleIJNSA_1CILi2EEENSC_ILi1EEESE_EEENS1_36KernelImplicitTmaWarpSpecializedSm90ELi1EEENSB_IJNSC_ILi128EEESI_NSB_IJNSC_ILi32EEEEEEEEENS_10bfloat16_tESM_NSA_8TiledMMAINSA_8MMA_AtomIJNSA_4SM904GMMA28MMA_64x128x16_F32BF16BF16_SSILNSQ_5MajorE0ELSS_1ELNSQ_7ScaleInE1ELST_1EEEEEENSA_6LayoutINSB_IJSE_SE_SE_EEENSB_IJNSC_ILi0EEESY_SY_EEEEENSB_IJNSA_10UnderscoreES11_S11_EEEEENS7_6detail26Sm90ImplicitGemmTileTraitsINSA_20SM90_TMA_LOAD_IM2COLENSA_14ComposedLayoutINSA_7SwizzleILi2ELi4ELi3EEENSA_18smem_ptr_flag_bitsILi16EEENSW_INSB_IJNSB_IJNSC_ILi8EEENSC_ILi16EEEEEENSB_IJSJ_SE_EEENSB_IJSE_NSC_ILi14EEEEEEEEENSB_IJNSB_IJSJ_NSC_ILi256EEEEEENSB_IJSE_SY_EEENSB_IJSY_NSC_ILi4096EEEEEEEEEEEEEvEENS15_INSA_23SM90_TMA_LOAD_MULTICASTENS17_INS18_ILi3ELi4ELi3EEES1B_NSW_INSB_IJNSB_IJNSC_ILi64EEESD_EEENSB_IJS1C_NSC_ILi4EEEEEES1H_EEENSB_IJNSB_IJSE_NSC_ILi2048EEEEEENSB_IJS1U_NSC_ILi512EEEEEES1N_EEEEEEEvEEEENS_8epilogue10collective6detail29Sm90TmaWarpSpecializedAdapterINS29_15DefaultEpilogueISM_NSB_IJNSB_IJllllEEESE_SY_EEES2E_NS28_6thread17LinearCombinationISM_Li1EffLNS2F_9ScaleType4KindE0ELNS_15FloatRoundStyleE2ESM_EENS_4gemm15EpilogueDefaultEEEEEvvEEEEvNT_6ParamsE)
        /*0008*/ 	.word	0x0000009a


	//----- nvinfo : EIATTR_FRAME_SIZE
	.align		4
.L_12:
        /*000c*/ 	.byte	0x04, 0x11
        /*000e*/ 	.short	(.L_14 - .L_13)
	.align		4
.L_13:
        /*0010*/ 	.word	index@(_ZN7cutlass13device_kernelINS_4conv6kernel13ConvUniversalINS1_16ConvProblemShapeILNS1_8OperatorE1ELi3EEENS1_10collective14CollectiveConvINS1_46MainloopSm90TmaGmmaWarpSpecializedImplicitGemmILS5_1ELi14ELi3EN4cute5tupleIJNSA_1CILi2EEENSC_ILi1EEESE_EEENS1_36KernelImplicitTmaWarpSpecializedSm90ELi1EEENSB_IJNSC_ILi128EEESI_NSB_IJNSC_ILi32EEEEEEEEENS_10bfloat16_tESM_NSA_8TiledMMAINSA_8MMA_AtomIJNSA_4SM904GMMA28MMA_64x128x16_F32BF16BF16_SSILNSQ_5MajorE0ELSS_1ELNSQ_7ScaleInE1ELST_1EEEEEENSA_6LayoutINSB_IJSE_SE_SE_EEENSB_IJNSC_ILi0EEESY_SY_EEEEENSB_IJNSA_10UnderscoreES11_S11_EEEEENS7_6detail26Sm90ImplicitGemmTileTraitsINSA_20SM90_TMA_LOAD_IM2COLENSA_14ComposedLayoutINSA_7SwizzleILi2ELi4ELi3EEENSA_18smem_ptr_flag_bitsILi16EEENSW_INSB_IJNSB_IJNSC_ILi8EEENSC_ILi16EEEEEENSB_IJSJ_SE_EEENSB_IJSE_NSC_ILi14EEEEEEEEENSB_IJNSB_IJSJ_NSC_ILi256EEEEEENSB_IJSE_SY_EEENSB_IJSY_NSC_ILi4096EEEEEEEEEEEEEvEENS15_INSA_23SM90_TMA_LOAD_MULTICASTENS17_INS18_ILi3ELi4ELi3EEES1B_NSW_INSB_IJNSB_IJNSC_ILi64EEESD_EEENSB_IJS1C_NSC_ILi4EEEEEES1H_EEENSB_IJNSB_IJSE_NSC_ILi2048EEEEEENSB_IJS1U_NSC_ILi512EEEEEES1N_EEEEEEEvEEEENS_8epilogue10collective6detail29Sm90TmaWarpSpecializedAdapterINS29_15DefaultEpilogueISM_NSB_IJNSB_IJllllEEESE_SY_EEES2E_NS28_6thread17LinearCombinationISM_Li1EffLNS2F_9ScaleType4KindE0ELNS_15FloatRoundStyleE2ESM_EENS_4gemm15EpilogueDefaultEEEEEvvEEEEvNT_6ParamsE)
        /*0014*/ 	.word	0x00000000


	//----- nvinfo : EIATTR_MIN_STACK_SIZE
	.align		4
.L_14:
        /*0018*/ 	.byte	0x04, 0x12
        /*001a*/ 	.short	(.L_16 - .L_15)
	.align		4
.L_15:
        /*001c*/ 	.word	index@(_ZN7cutlass13device_kernelINS_4conv6kernel13ConvUniversalINS1_16ConvProblemShapeILNS1_8OperatorE1ELi3EEENS1_10collective14CollectiveConvINS1_46MainloopSm90TmaGmmaWarpSpecializedImplicitGemmILS5_1ELi14ELi3EN4cute5tupleIJNSA_1CILi2EEENSC_ILi1EEESE_EEENS1_36KernelImplicitTmaWarpSpecializedSm90ELi1EEENSB_IJNSC_ILi128EEESI_NSB_IJNSC_ILi32EEEEEEEEENS_10bfloat16_tESM_NSA_8TiledMMAINSA_8MMA_AtomIJNSA_4SM904GMMA28MMA_64x128x16_F32BF16BF16_SSILNSQ_5MajorE0ELSS_1ELNSQ_7ScaleInE1ELST_1EEEEEENSA_6LayoutINSB_IJSE_SE_SE_EEENSB_IJNSC_ILi0EEESY_SY_EEEEENSB_IJNSA_10UnderscoreES11_S11_EEEEENS7_6detail26Sm90ImplicitGemmTileTraitsINSA_20SM90_TMA_LOAD_IM2COLENSA_14ComposedLayoutINSA_7SwizzleILi2ELi4ELi3EEENSA_18smem_ptr_flag_bitsILi16EEENSW_INSB_IJNSB_IJNSC_ILi8EEENSC_ILi16EEEEEENSB_IJSJ_SE_EEENSB_IJSE_NSC_ILi14EEEEEEEEENSB_IJNSB_IJSJ_NSC_ILi256EEEEEENSB_IJSE_SY_EEENSB_IJSY_NSC_ILi4096EEEEEEEEEEEEEvEENS15_INSA_23SM90_TMA_LOAD_MULTICASTENS17_INS18_ILi3ELi4ELi3EEES1B_NSW_INSB_IJNSB_IJNSC_ILi64EEESD_EEENSB_IJS1C_NSC_ILi4EEEEEES1H_EEENSB_IJNSB_IJSE_NSC_ILi2048EEEEEENSB_IJS1U_NSC_ILi512EEEEEES1N_EEEEEEEvEEEENS_8epilogue10collective6detail29Sm90TmaWarpSpecializedAdapterINS29_15DefaultEpilogueISM_NSB_IJNSB_IJllllEEESE_SY_EEES2E_NS28_6thread17LinearCombinationISM_Li1EffLNS2F_9ScaleType4KindE0ELNS_15FloatRoundStyleE2ESM_EENS_4gemm15EpilogueDefaultEEEEEvvEEEEvNT_6ParamsE)
        /*0020*/ 	.word	0x00000000
.L_16:


//--------------------- .nv.compat                --------------------------
	.section	.nv.compat,"",@"SHT_CUDA_COMPAT_INFO"
	.align	4
        /*0000*/ 	.byte	0x02, 0x09, 0x01, 0x00, 0x02, 0x02, 0x04, 0x00, 0x02, 0x05, 0x05, 0x00, 0x03, 0x07, 0x01, 0x01
        /*0010*/ 	.byte	0x02, 0x03, 0x01, 0x00, 0x02, 0x06, 0x01, 0x00, 0x04, 0x0b, 0x08, 0x00, 0x00, 0x00, 0x00, 0x00
        /*0020*/ 	.byte	0x00, 0x00, 0x00, 0x00


//--------------------- .nv.info._ZN7cutlass13device_kernelINS_4conv6kernel13ConvUniversalINS1_16ConvProblemShapeILNS1_8OperatorE1ELi3EEENS1_10collective14CollectiveConvINS1_46MainloopSm90TmaGmmaWarpSpecializedImplicitGemmILS5_1ELi14ELi3EN4cute5tupleIJNSA_1CILi2EEENSC_ILi1EEESE_EEENS1_36KernelImplicitTmaWarpSpecializedSm90ELi1EEENSB_IJNSC_ILi128EEESI_NSB_IJNSC_ILi32EEEEEEEEENS_10bfloat16_tESM_NSA_8TiledMMAINSA_8MMA_AtomIJNSA_4SM904GMMA28MMA_64x128x16_F32BF16BF16_SSILNSQ_5MajorE0ELSS_1ELNSQ_7ScaleInE1ELST_1EEEEEENSA_6LayoutINSB_IJSE_SE_SE_EEENSB_IJNSC_ILi0EEESY_SY_EEEEENSB_IJNSA_10UnderscoreES11_S11_EEEEENS7_6detail26Sm90ImplicitGemmTileTraitsINSA_20SM90_TMA_LOAD_IM2COLENSA_14ComposedLayoutINSA_7SwizzleILi2ELi4ELi3EEENSA_18smem_ptr_flag_bitsILi16EEENSW_INSB_IJNSB_IJNSC_ILi8EEENSC_ILi16EEEEEENSB_IJSJ_SE_EEENSB_IJSE_NSC_ILi14EEEEEEEEENSB_IJNSB_IJSJ_NSC_ILi256EEEEEENSB_IJSE_SY_EEENSB_IJSY_NSC_ILi4096EEEEEEEEEEEEEvEENS15_INSA_23SM90_TMA_LOAD_MULTICASTENS17_INS18_ILi3ELi4ELi3EEES1B_NSW_INSB_IJNSB_IJNSC_ILi64EEESD_EEENSB_IJS1C_NSC_ILi4EEEEEES1H_EEENSB_IJNSB_IJSE_NSC_ILi2048EEEEEENSB_IJS1U_NSC_ILi512EEEEEES1N_EEEEEEEvEEEENS_8epilogue10collective6detail29Sm90TmaWarpSpecializedAdapterINS29_15DefaultEpilogueISM_NSB_IJNSB_IJllllEEESE_SY_EEES2E_NS28_6thread17LinearCombinationISM_Li1EffLNS2F_9ScaleType4KindE0ELNS_15FloatRoundStyleE2ESM_EENS_4gemm15EpilogueDefaultEEEEEvvEEEEvNT_6ParamsE --------------------------
	.section	.nv.info._ZN7cutlass13device_kernelINS_4conv6kernel13ConvUniversalINS1_16ConvProblemShapeILNS1_8OperatorE1ELi3EEENS1_10collective14CollectiveConvINS1_46MainloopSm90TmaGmmaWarpSpecializedImplicitGemmILS5_1ELi14ELi3EN4cute5tupleIJNSA_1CILi2EEENSC_ILi1EEESE_EEENS1_36KernelImplicitTmaWarpSpecializedSm90ELi1EEENSB_IJNSC_ILi128EEESI_NSB_IJNSC_ILi32EEEEEEEEENS_10bfloat16_tESM_NSA_8TiledMMAINSA_8MMA_AtomIJNSA_4SM904GMMA28MMA_64x128x16_F32BF16BF16_SSILNSQ_5MajorE0ELSS_1ELNSQ_7ScaleInE1ELST_1EEEEEENSA_6LayoutINSB_IJSE_SE_SE_EEENSB_IJNSC_ILi0EEESY_SY_EEEEENSB_IJNSA_10UnderscoreES11_S11_EEEEENS7_6detail26Sm90ImplicitGemmTileTraitsINSA_20SM90_TMA_LOAD_IM2COLENSA_14ComposedLayoutINSA_7SwizzleILi2ELi4ELi3EEENSA_18smem_ptr_flag_bitsILi16EEENSW_INSB_IJNSB_IJNSC_ILi8EEENSC_ILi16EEEEEENSB_IJSJ_SE_EEENSB_IJSE_NSC_ILi14EEEEEEEEENSB_IJNSB_IJSJ_NSC_ILi256EEEEEENSB_IJSE_SY_EEENSB_IJSY_NSC_ILi4096EEEEEEEEEEEEEvEENS15_INSA_23SM90_TMA_LOAD_MULTICASTENS17_INS18_ILi3ELi4ELi3EEES1B_NSW_INSB_IJNSB_IJNSC_ILi64EEESD_EEENSB_IJS1C_NSC_ILi4EEEEEES1H_EEENSB_IJNSB_IJSE_NSC_ILi2048EEEEEENSB_IJS1U_NSC_ILi512EEEEEES1N_EEEEEEEvEEEENS_8epilogue10collective6detail29Sm90TmaWarpSpecializedAdapterINS29_15DefaultEpilogueISM_NSB_IJNSB_IJllllEEESE_SY_EEES2E_NS28_6thread17LinearCombinationISM_Li1EffLNS2F_9ScaleType4KindE0ELNS_15FloatRoundStyleE2ESM_EENS_4gemm15EpilogueDefaultEEEEEvvEEEEvNT_6ParamsE,"",@"SHT_CUDA_INFO"
	.sectionflags	@""
	.align	4


	//----- nvinfo : EIATTR_CUDA_API_VERSION
	.align		4
        /*0000*/ 	.byte	0x04, 0x37
        /*0002*/ 	.short	(.L_18 - .L_17)
.L_17:
        /*0004*/ 	.word	0x00000082


	//----- nvinfo : EIATTR_KPARAM_INFO
	.align		4
.L_18:
        /*0008*/ 	.byte	0x04, 0x17
        /*000a*/ 	.short	(.L_20 - .L_19)
.L_19:
        /*000c*/ 	.word	0x00000000
        /*0010*/ 	.short	0x0000
        /*0012*/ 	.short	0x0070
        /*0014*/ 	.byte	0x00, 0xf0, 0x01, 0x10


	//----- nvinfo : EIATTR_SPARSE_MMA_MASK
	.align		4
.L_20:
        /*0018*/ 	.byte	0x03, 0x50
        /*001a*/ 	.short	0x0000


	//----- nvinfo : EIATTR_MAXREG_COUNT
	.align		4
        /*001c*/ 	.byte	0x03, 0x1b
        /*001e*/ 	.short	0x00ff


	//----- nvinfo : EIATTR_NUM_BARRIERS
	.align		4
        /*0020*/ 	.byte	0x02, 0x4c
        /*0022*/ 	.byte	0x01
	.zero		1


	//----- nvinfo : EIATTR_MERCURY_ISA_VERSION
	.align		4
        /*0024*/ 	.byte	0x03, 0x5f
        /*0026*/ 	.short	0x0101


	//----- nvinfo : EIATTR_COOP_GROUP_MASK_REGIDS
	.align		4
        /*0028*/ 	.byte	0x04, 0x29
        /*002a*/ 	.short	(.L_22 - .L_21)


	//   ....[0]....
.L_21:
        /*002c*/ 	.word	0xffffffff


	//   ....[1]....
        /*0030*/ 	.word	0xffffffff


	//   ....[2]....
        /*0034*/ 	.word	0xffffffff


	//   ....[3]....
        /*0038*/ 	.word	0xffffffff


	//----- nvinfo : EIATTR_COOP_GROUP_INSTR_OFFSETS
	.align		4
.L_22:
        /*003c*/ 	.byte	0x04, 0x28
        /*003e*/ 	.short	(.L_24 - .L_23)


	//   ....[0]....
.L_23:
        /*0040*/ 	.word	0x00000070


	//   ....[1]....
        /*0044*/ 	.word	0x00000080


	//   ....[2]....
        /*0048*/ 	.word	0x00000140


	//   ....[3]....
        /*004c*/ 	.word	0x00000810


	//----- nvinfo : EIATTR_MBARRIER_INSTR_OFFSETS
	.align		4
.L_24:
        /*0050*/ 	.byte	0x04, 0x39
        /*0052*/ 	.short	(.L_26 - .L_25)


	//   ....[0]....
.L_25:
        /*0054*/ 	.word	0x00000310
        /*0058*/ 	.word	0x000000ff
        /*005c*/ 	.word	0x00038000
        /*0060*/ 	.short	0x0100
        /*0062*/ 	.byte	0x08
	.zero		1


	//   ....[1]....
        /*0064*/ 	.word	0x00000320
        /*0068*/ 	.word	0x000000ff
        /*006c*/ 	.word	0x00038070
        /*0070*/ 	.short	0x0100
        /*0072*/ 	.byte	0x08
	.zero		1


	//   ....[2]....
        /*0074*/ 	.word	0x00000330
        /*0078*/ 	.word	0x000000ff
        /*007c*/ 	.word	0x00038008
        /*0080*/ 	.short	0x0100
        /*0082*/ 	.byte	0x08
	.zero		1


	//   ....[3]....
        /*0084*/ 	.word	0x00000340
        /*0088*/ 	.word	0x000000ff
        /*008c*/ 	.word	0x00038078
        /*0090*/ 	.short	0x0100
        /*0092*/ 	.byte	0x08
	.zero		1


	//   ....[4]....
        /*0094*/ 	.word	0x00000350
        /*0098*/ 	.word	0x000000ff
        /*009c*/ 	.word	0x00038010
        /*00a0*/ 	.short	0x0100
        /*00a2*/ 	.byte	0x08
	.zero		1


	//   ....[5]....
        /*00a4*/ 	.word	0x00000360
        /*00a8*/ 	.word	0x000000ff
        /*00ac*/ 	.word	0x00038080
        /*00b0*/ 	.short	0x0100
        /*00b2*/ 	.byte	0x08
	.zero		1


	//   ....[6]....
        /*00b4*/ 	.word	0x00000370
        /*00b8*/ 	.word	0x000000ff
        /*00bc*/ 	.word	0x00038018
        /*00c0*/ 	.short	0x0100
        /*00c2*/ 	.byte	0x08
	.zero		1


	//   ....[7]....
        /*00c4*/ 	.word	0x00000380
        /*00c8*/ 	.word	0x000000ff
        /*00cc*/ 	.word	0x00038088
        /*00d0*/ 	.short	0x0100
        /*00d2*/ 	.byte	0x08
	.zero		1


	//   ....[8]....
        /*00d4*/ 	.word	0x00000390
        /*00d8*/ 	.word	0x000000ff
        /*00dc*/ 	.word	0x00038020
        /*00e0*/ 	.short	0x0100
        /*00e2*/ 	.byte	0x08
	.zero		1


	//   ....[9]....
        /*00e4*/ 	.word	0x000003a0
        /*00e8*/ 	.word	0x000000ff
        /*00ec*/ 	.word	0x00038090
        /*00f0*/ 	.short	0x0100
        /*00f2*/ 	.byte	0x08
	.zero		1


	//   ....[10]....
        /*00f4*/ 	.word	0x000003b0
        /*00f8*/ 	.word	0x000000ff
        /*00fc*/ 	.word	0x00038028
        /*0100*/ 	.short	0x0100
        /*0102*/ 	.byte	0x08
	.zero		1


	//   ....[11]....
        /*0104*/ 	.word	0x000003c0
        /*0108*/ 	.word	0x000000ff
        /*010c*/ 	.word	0x00038098
        /*0110*/ 	.short	0x0100
        /*0112*/ 	.byte	0x08
	.zero		1


	//   ....[12]....
        /*0114*/ 	.word	0x000003d0
        /*0118*/ 	.word	0x000000ff
        /*011c*/ 	.word	0x00038030
        /*0120*/ 	.short	0x0100
        /*0122*/ 	.byte	0x08
	.zero		1


	//   ....[13]....
        /*0124*/ 	.word	0x000003e0
        /*0128*/ 	.word	0x000000ff
        /*012c*/ 	.word	0x000380a0
        /*0130*/ 	.short	0x0100
        /*0132*/ 	.byte	0x08
	.zero		1


	//   ....[14]....
        /*0134*/ 	.word	0x000003f0
        /*0138*/ 	.word	0x000000ff
        /*013c*/ 	.word	0x00038038
        /*0140*/ 	.short	0x0100
        /*0142*/ 	.byte	0x08
	.zero		1


	//   ....[15]....
        /*0144*/ 	.word	0x00000400
        /*0148*/ 	.word	0x000000ff
        /*014c*/ 	.word	0x000380a8
        /*0150*/ 	.short	0x0100
        /*0152*/ 	.byte	0x08
	.zero		1


	//   ....[16]....
        /*0154*/ 	.word	0x00000410
        /*0158*/ 	.word	0x000000ff
        /*015c*/ 	.word	0x00038040
        /*0160*/ 	.short	0x0100
        /*0162*/ 	.byte	0x08
	.zero		1


	//   ....[17]....
        /*0164*/ 	.word	0x00000420
        /*0168*/ 	.word	0x000000ff
        /*016c*/ 	.word	0x000380b0
        /*0170*/ 	.short	0x0100
        /*0172*/ 	.byte	0x08
	.zero		1


	//   ....[18]....
        /*0174*/ 	.word	0x00000430
        /*0178*/ 	.word	0x000000ff
        /*017c*/ 	.word	0x00038048
        /*0180*/ 	.short	0x0100
        /*0182*/ 	.byte	0x08
	.zero		1


	//   ....[19]....
        /*0184*/ 	.word	0x00000440
        /*0188*/ 	.word	0x000000ff
        /*018c*/ 	.word	0x000380b8
        /*0190*/ 	.short	0x0100
        /*0192*/ 	.byte	0x08
	.zero		1


	//   ....[20]....
        /*0194*/ 	.word	0x00000450
        /*0198*/ 	.word	0x000000ff
        /*019c*/ 	.word	0x00038050
        /*01a0*/ 	.short	0x0100
        /*01a2*/ 	.byte	0x08
	.zero		1


	//   ....[21]....
        /*01a4*/ 	.word	0x00000460
        /*01a8*/ 	.word	0x000000ff
        /*01ac*/ 	.word	0x000380c0
        /*01b0*/ 	.short	0x0100
        /*01b2*/ 	.byte	0x08
	.zero		1


	//   ....[22]....
        /*01b4*/ 	.word	0x00000470
        /*01b8*/ 	.word	0x000000ff
        /*01bc*/ 	.word	0x00038058
        /*01c0*/ 	.short	0x0100
        /*01c2*/ 	.byte	0x08
	.zero		1


	//   ....[23]....
        /*01c4*/ 	.word	0x00000480
        /*01c8*/ 	.word	0x000000ff
        /*01cc*/ 	.word	0x000380c8
        /*01d0*/ 	.short	0x0100
        /*01d2*/ 	.byte	0x08
	.zero		1


	//   ....[24]....
        /*01d4*/ 	.word	0x00000490
        /*01d8*/ 	.word	0x000000ff
        /*01dc*/ 	.word	0x00038060
        /*01e0*/ 	.short	0x0100
        /*01e2*/ 	.byte	0x08
	.zero		1


	//   ....[25]....
        /*01e4*/ 	.word	0x000004a0
        /*01e8*/ 	.word	0x000000ff
        /*01ec*/ 	.word	0x000380d0
        /*01f0*/ 	.short	0x0100
        /*01f2*/ 	.byte	0x08
	.zero		1


	//   ....[26]....
        /*01f4*/ 	.word	0x000004b0
        /*01f8*/ 	.word	0x000000ff
        /*01fc*/ 	.word	0x00038068
        /*0200*/ 	.short	0x0100
        /*0202*/ 	.byte	0x08
	.zero		1


	//   ....[27]....
        /*0204*/ 	.word	0x000004c0
        /*0208*/ 	.word	0x000000ff
        /*020c*/ 	.word	0x000380d8
        /*0210*/ 	.short	0x0100
        /*0212*/ 	.byte	0x08
	.zero		1


	//   ....[28]....
        /*0214*/ 	.word	0x00001080
        /*0218*/ 	.word	0x00000006
        /*021c*/ 	.word	0x00038000
        /*0220*/ 	.short	0x010a
        /*0222*/ 	.byte	0x3f
	.zero		1


	//   ....[29]....
        /*0224*/ 	.word	0x000013e0
        /*0228*/ 	.word	0x0000000a
        /*022c*/ 	.word	0x00038000
        /*0230*/ 	.short	0x010a
        /*0232*/ 	.byte	0x3f
	.zero		1


	//   ....[30]....
        /*0234*/ 	.word	0x000015c0
        /*0238*/ 	.word	0x00000007
        /*023c*/ 	.word	0x00000000
        /*0240*/ 	.short	0x0101
        /*0242*/ 	.byte	0x3f
	.zero		1


	//   ....[31]....
        /*0244*/ 	.word	0x00001800
        /*0248*/ 	.word	0x00000003
        /*024c*/ 	.word	0x00000000
        /*0250*/ 	.short	0x0101
        /*0252*/ 	.byte	0x3f
	.zero		1


	//   ....[32]....
        /*0254*/ 	.word	0x00009570
        /*0258*/ 	.word	0x0000000f
        /*025c*/ 	.word	0x00038070
        /*0260*/ 	.short	0x010a
        /*0262*/ 	.byte	0x3f
	.zero		1


	//   ....[33]....
        /*0264*/ 	.word	0x00009e50
        /*0268*/ 	.word	0x00000004
        /*026c*/ 	.word	0x00000000
        /*0270*/ 	.short	0x010a
        /*0272*/ 	.byte	0x3f
	.zero		1


	//   ....[34]....
        /*0274*/ 	.word	0x00009f00
        /*0278*/ 	.word	0x00000000
        /*027c*/ 	.word	0x00000000
        /*0280*/ 	.short	0x010a
        /*0282*/ 	.byte	0x3f
	.zero		1


	//   ....[35]....
        /*0284*/ 	.word	0x00009fb0
        /*0288*/ 	.word	0x00000000
        /*028c*/ 	.word	0x00000000
        /*0290*/ 	.short	0x010a
        /*0292*/ 	.byte	0x3f
	.zero		1


	//   ....[36]....
        /*0294*/ 	.word	0x0000a060
        /*0298*/ 	.word	0x00000000
        /*029c*/ 	.word	0x00000000
        /*02a0*/ 	.short	0x010a
        /*02a2*/ 	.byte	0x3f
	.zero		1


	//   ....[37]....
        /*02a4*/ 	.word	0x0000a110
        /*02a8*/ 	.word	0x00000000
        /*02ac*/ 	.word	0x00000000
        /*02b0*/ 	.short	0x010a
        /*02b2*/ 	.byte	0x3f
	.zero		1


	//   ....[38]....
        /*02b4*/ 	.word	0x0000a1c0
        /*02b8*/ 	.word	0x00000000
        /*02bc*/ 	.word	0x00000000
        /*02c0*/ 	.short	0x010a
        /*02c2*/ 	.byte	0x3f
	.zero		1


	//   ....[39]....
        /*02c4*/ 	.word	0x0000a270
        /*02c8*/ 	.word	0x00000000
        /*02cc*/ 	.word	0x00000000
        /*02d0*/ 	.short	0x010a
        /*02d2*/ 	.byte	0x3f
	.zero		1


	//   ....[40]....
        /*02d4*/ 	.word	0x0000a320
        /*02d8*/ 	.word	0x00000000
        /*02dc*/ 	.word	0x00000000
        /*02e0*/ 	.short	0x010a
        /*02e2*/ 	.byte	0x3f
	.zero		1


	//   ....[41]....
        /*02e4*/ 	.word	0x0000a3d0
        /*02e8*/ 	.word	0x00000000
        /*02ec*/ 	.word	0x00000000
        /*02f0*/ 	.short	0x010a
        /*02f2*/ 	.byte	0x3f
	.zero		1


	//   ....[42]....
        /*02f4*/ 	.word	0x0000a480
        /*02f8*/ 	.word	0x00000000
        /*02fc*/ 	.word	0x00000000
        /*0300*/ 	.short	0x010a
        /*0302*/ 	.byte	0x3f
	.zero		1


	//   ....[43]....
        /*0304*/ 	.word	0x0000a530
        /*0308*/ 	.word	0x00000000
        /*030c*/ 	.word	0x00000000
        /*0310*/ 	.short	0x010a
        /*0312*/ 	.byte	0x3f
	.zero		1


	//   ....[44]....
        /*0314*/ 	.word	0x0000a5e0
        /*0318*/ 	.word	0x00000000
        /*031c*/ 	.word	0x00000000
        /*0320*/ 	.short	0x010a
        /*0322*/ 	.byte	0x3f
	.zero		1


	//   ....[45]....
        /*0324*/ 	.word	0x0000a690
        /*0328*/ 	.word	0x00000000
        /*032c*/ 	.word	0x00000000
        /*0330*/ 	.short	0x010a
        /*0332*/ 	.byte	0x3f
	.zero		1


	//   ....[46]....
        /*0334*/ 	.word	0x0000a740
        /*0338*/ 	.word	0x00000003
        /*033c*/ 	.word	0x00000000
        /*0340*/ 	.short	0x010a
        /*0342*/ 	.byte	0x3f
	.zero		1


	//----- nvinfo : EIATTR_NUM_MBARRIERS
	.align		4
.L_26:
        /*0344*/ 	.byte	0x03, 0x38
        /*0346*/ 	.short	0x001c


	//----- nvinfo : EIATTR_EXIT_INSTR_OFFSETS
	.align		4
        /*0348*/ 	.byte	0x04, 0x1c
        /*034a*/ 	.short	(.L_28 - .L_27)


	//   ....[0]....
.L_27:
        /*034c*/ 	.word	0x00000bb0


	//   ....[1]....
        /*0350*/ 	.word	0x00001960


	//   ....[2]....
        /*0354*/ 	.word	0x00006e60


	//   ....[3]....
        /*0358*/ 	.word	0x00006e90


	//   ....[4]....
        /*035c*/ 	.word	0x00009330


	//   ....[5]....
        /*0360*/ 	.word	0x00009360


	//   ....[6]....
        /*0364*/ 	.word	0x00009380


	//   ....[7]....
        /*0368*/ 	.word	0x00009d60


	//   ....[8]....
        /*036c*/ 	.word	0x0000a770


	//----- nvinfo : EIATTR_MAX_THREADS
	.align		4
.L_28:
        /*0370*/ 	.byte	0x04, 0x05
        /*0372*/ 	.short	(.L_30 - .L_29)
.L_29:
        /*0374*/ 	.word	0x00000100
        /*0378*/ 	.word	0x00000001
        /*037c*/ 	.word	0x00000001


	//----- nvinfo : EIATTR_CRS_STACK_SIZE
	.align		4
.L_30:
        /*0380*/ 	.byte	0x04, 0x1e
        /*0382*/ 	.short	(.L_32 - .L_31)
.L_31:
        /*0384*/ 	.word	0x00000000


	//----- nvinfo : EIATTR_CBANK_PARAM_SIZE
	.align		4
.L_32:
        /*0388*/ 	.byte	0x03, 0x19
        /*038a*/ 	.short	0x0470


	//----- nvinfo : EIATTR_PARAM_CBANK
	.align		4
        /*038c*/ 	.byte	0x04, 0x0a
        /*038e*/ 	.short	(.L_34 - .L_33)
	.align		4
.L_33:
        /*0390*/ 	.word	index@(.nv.constant0._ZN7cutlass13device_kernelINS_4conv6kernel13ConvUniversalINS1_16ConvProblemShapeILNS1_8OperatorE1ELi3EEENS1_10collective14CollectiveConvINS1_46MainloopSm90TmaGmmaWarpSpecializedImplicitGemmILS5_1ELi14ELi3EN4cute5tupleIJNSA_1CILi2EEENSC_ILi1EEESE_EEENS1_36KernelImplicitTmaWarpSpecializedSm90ELi1EEENSB_IJNSC_ILi128EEESI_NSB_IJNSC_ILi32EEEEEEEEENS_10bfloat16_tESM_NSA_8TiledMMAINSA_8MMA_AtomIJNSA_4SM904GMMA28MMA_64x128x16_F32BF16BF16_SSILNSQ_5MajorE0ELSS_1ELNSQ_7ScaleInE1ELST_1EEEEEENSA_6LayoutINSB_IJSE_SE_SE_EEENSB_IJNSC_ILi0EEESY_SY_EEEEENSB_IJNSA_10UnderscoreES11_S11_EEEEENS7_6detail26Sm90ImplicitGemmTileTraitsINSA_20SM90_TMA_LOAD_IM2COLENSA_14ComposedLayoutINSA_7SwizzleILi2ELi4ELi3EEENSA_18smem_ptr_flag_bitsILi16EEENSW_INSB_IJNSB_IJNSC_ILi8EEENSC_ILi16EEEEEENSB_IJSJ_SE_EEENSB_IJSE_NSC_ILi14EEEEEEEEENSB_IJNSB_IJSJ_NSC_ILi256EEEEEENSB_IJSE_SY_EEENSB_IJSY_NSC_ILi4096EEEEEEEEEEEEEvEENS15_INSA_23SM90_TMA_LOAD_MULTICASTENS17_INS18_ILi3ELi4ELi3EEES1B_NSW_INSB_IJNSB_IJNSC_ILi64EEESD_EEENSB_IJS1C_NSC_ILi4EEEEEES1H_EEENSB_IJNSB_IJSE_NSC_ILi2048EEEEEENSB_IJS1U_NSC_ILi512EEEEEES1N_EEEEEEEvEEEENS_8epilogue10collective6detail29Sm90TmaWarpSpecializedAdapterINS29_15DefaultEpilogueISM_NSB_IJNSB_IJllllEEESE_SY_EEES2E_NS28_6thread17LinearCombinationISM_Li1EffLNS2F_9ScaleType4KindE0ELNS_15FloatRoundStyleE2ESM_EENS_4gemm15EpilogueDefaultEEEEEvvEEEEvNT_6ParamsE)
        /*0394*/ 	.short	0x0210
        /*0396*/ 	.short	0x0470


	//----- nvinfo : EIATTR_SW_WAR
	.align		4
.L_34:
        /*0398*/ 	.byte	0x04, 0x36
        /*039a*/ 	.short	(.L_36 - .L_35)
.L_35:
        /*039c*/ 	.word	0x00000008
.L_36:


//--------------------- .nv.callgraph             --------------------------
	.section	.nv.callgraph,"",@"SHT_CUDA_CALLGRAPH"
	.align	4
	.sectionentsize	8
	.align		4
        /*0000*/ 	.word	0x00000000
	.align		4
        /*0004*/ 	.word	0xffffffff
	.align		4
        /*0008*/ 	.word	0x00000000
	.align		4
        /*000c*/ 	.word	0xfffffffe
	.align		4
        /*0010*/ 	.word	0x00000000
	.align		4
        /*0014*/ 	.word	0xfffffffd
	.align		4
        /*0018*/ 	.word	0x00000000
	.align		4
        /*001c*/ 	.word	0xfffffffc


//--------------------- .nv.constant4             --------------------------
	.section	.nv.constant4,"a",@progbits
	.align	8
	.align		8
.nv.constant4:
        /*0000*/ 	.dword	_ZN39_INTERNAL_8740c6c4_4_k_cu_74f3d39b_34774cuda3std3__45__cpo5beginE
	.align		8
        /*0008*/ 	.dword	_ZN39_INTERNAL_8740c6c4_4_k_cu_74f3d39b_34774cuda3std3__45__cpo3endE
	.align		8
        /*0010*/ 	.dword	_ZN39_INTERNAL_8740c6c4_4_k_cu_74f3d39b_34774cuda3std3__45__cpo6cbeginE
	.align		8
        /*0018*/ 	.dword	_ZN39_INTERNAL_8740c6c4_4_k_cu_74f3d39b_34774cuda3std3__45__cpo4cendE
	.align		8
        /*0020*/ 	.dword	_ZN39_INTERNAL_8740c6c4_4_k_cu_74f3d39b_34774cuda3std3__441_GLOBAL__N__8740c6c4_4_k_cu_74f3d39b_34776ignoreE
	.align		8
        /*0028*/ 	.dword	_ZN39_INTERNAL_8740c6c4_4_k_cu_74f3d39b_34774cuda3std3__419piecewise_constructE
	.align		8
        /*0030*/ 	.dword	_ZN39_INTERNAL_8740c6c4_4_k_cu_74f3d39b_34774cuda3std3__48in_placeE
	.align		8
        /*0038*/ 	.dword	_ZN39_INTERNAL_8740c6c4_4_k_cu_74f3d39b_34774cuda3std6ranges3__45__cpo4swapE
	.align		8
        /*0040*/ 	.dword	_ZN39_INTERNAL_8740c6c4_4_k_cu_74f3d39b_34774cuda3std6ranges3__45__cpo9iter_moveE
	.align		8
        /*0048*/ 	.dword	_ZN39_INTERNAL_8740c6c4_4_k_cu_74f3d39b_34774cute7productE
	.align		8
        /*0050*/ 	.dword	_ZN39_INTERNAL_8740c6c4_4_k_cu_74f3d39b_34774cute1_E


//--------------------- .text._ZN7cutlass13device_kernelINS_4conv6kernel13ConvUniversalINS1_16ConvProblemShapeILNS1_8OperatorE1ELi3EEENS1_10collective14CollectiveConvINS1_46MainloopSm90TmaGmmaWarpSpecializedImplicitGemmILS5_1ELi14ELi3EN4cute5tupleIJNSA_1CILi2EEENSC_ILi1EEESE_EEENS1_36KernelImplicitTmaWarpSpecializedSm90ELi1EEENSB_IJNSC_ILi128EEESI_NSB_IJNSC_ILi32EEEEEEEEENS_10bfloat16_tESM_NSA_8TiledMMAINSA_8MMA_AtomIJNSA_4SM904GMMA28MMA_64x128x16_F32BF16BF16_SSILNSQ_5MajorE0ELSS_1ELNSQ_7ScaleInE1ELST_1EEEEEENSA_6LayoutINSB_IJSE_SE_SE_EEENSB_IJNSC_ILi0EEESY_SY_EEEEENSB_IJNSA_10UnderscoreES11_S11_EEEEENS7_6detail26Sm90ImplicitGemmTileTraitsINSA_20SM90_TMA_LOAD_IM2COLENSA_14ComposedLayoutINSA_7SwizzleILi2ELi4ELi3EEENSA_18smem_ptr_flag_bitsILi16EEENSW_INSB_IJNSB_IJNSC_ILi8EEENSC_ILi16EEEEEENSB_IJSJ_SE_EEENSB_IJSE_NSC_ILi14EEEEEEEEENSB_IJNSB_IJSJ_NSC_ILi256EEEEEENSB_IJSE_SY_EEENSB_IJSY_NSC_ILi4096EEEEEEEEEEEEEvEENS15_INSA_23SM90_TMA_LOAD_MULTICASTENS17_INS18_ILi3ELi4ELi3EEES1B_NSW_INSB_IJNSB_IJNSC_ILi64EEESD_EEENSB_IJS1C_NSC_ILi4EEEEEES1H_EEENSB_IJNSB_IJSE_NSC_ILi2048EEEEEENSB_IJS1U_NSC_ILi512EEEEEES1N_EEEEEEEvEEEENS_8epilogue10collective6detail29Sm90TmaWarpSpecializedAdapterINS29_15DefaultEpilogueISM_NSB_IJNSB_IJllllEEESE_SY_EEES2E_NS28_6thread17LinearCombinationISM_Li1EffLNS2F_9ScaleType4KindE0ELNS_15FloatRoundStyleE2ESM_EENS_4gemm15EpilogueDefaultEEEEEvvEEEEvNT_6ParamsE --------------------------
	.section	.text._ZN7cutlass13device_kernelINS_4conv6kernel13ConvUniversalINS1_16ConvProblemShapeILNS1_8OperatorE1ELi3EEENS1_10collective14CollectiveConvINS1_46MainloopSm90TmaGmmaWarpSpecializedImplicitGemmILS5_1ELi14ELi3EN4cute5tupleIJNSA_1CILi2EEENSC_ILi1EEESE_EEENS1_36KernelImplicitTmaWarpSpecializedSm90ELi1EEENSB_IJNSC_ILi128EEESI_NSB_IJNSC_ILi32EEEEEEEEENS_10bfloat16_tESM_NSA_8TiledMMAINSA_8MMA_AtomIJNSA_4SM904GMMA28MMA_64x128x16_F32BF16BF16_SSILNSQ_5MajorE0ELSS_1ELNSQ_7ScaleInE1ELST_1EEEEEENSA_6LayoutINSB_IJSE_SE_SE_EEENSB_IJNSC_ILi0EEESY_SY_EEEEENSB_IJNSA_10UnderscoreES11_S11_EEEEENS7_6detail26Sm90ImplicitGemmTileTraitsINSA_20SM90_TMA_LOAD_IM2COLENSA_14ComposedLayoutINSA_7SwizzleILi2ELi4ELi3EEENSA_18smem_ptr_flag_bitsILi16EEENSW_INSB_IJNSB_IJNSC_ILi8EEENSC_ILi16EEEEEENSB_IJSJ_SE_EEENSB_IJSE_NSC_ILi14EEEEEEEEENSB_IJNSB_IJSJ_NSC_ILi256EEEEEENSB_IJSE_SY_EEENSB_IJSY_NSC_ILi4096EEEEEEEEEEEEEvEENS15_INSA_23SM90_TMA_LOAD_MULTICASTENS17_INS18_ILi3ELi4ELi3EEES1B_NSW_INSB_IJNSB_IJNSC_ILi64EEESD_EEENSB_IJS1C_NSC_ILi4EEEEEES1H_EEENSB_IJNSB_IJSE_NSC_ILi2048EEEEEENSB_IJS1U_NSC_ILi512EEEEEES1N_EEEEEEEvEEEENS_8epilogue10collective6detail29Sm90TmaWarpSpecializedAdapterINS29_15DefaultEpilogueISM_NSB_IJNSB_IJllllEEESE_SY_EEES2E_NS28_6thread17LinearCombinationISM_Li1EffLNS2F_9ScaleType4KindE0ELNS_15FloatRoundStyleE2ESM_EENS_4gemm15EpilogueDefaultEEEEEvvEEEEvNT_6ParamsE,"ax",@progbits
	.align	128
.text._ZN7cutlass13device_kernelINS_4conv6kernel13ConvUniversalINS1_16ConvProblemShapeILNS1_8OperatorE1ELi3EEENS1_10collective14CollectiveConvINS1_46MainloopSm90TmaGmmaWarpSpecializedImplicitGemmILS5_1ELi14ELi3EN4cute5tupleIJNSA_1CILi2EEENSC_ILi1EEESE_EEENS1_36KernelImplicitTmaWarpSpecializedSm90ELi1EEENSB_IJNSC_ILi128EEESI_NSB_IJNSC_ILi32EEEEEEEEENS_10bfloat16_tESM_NSA_8TiledMMAINSA_8MMA_AtomIJNSA_4SM904GMMA28MMA_64x128x16_F32BF16BF16_SSILNSQ_5MajorE0ELSS_1ELNSQ_7ScaleInE1ELST_1EEEEEENSA_6LayoutINSB_IJSE_SE_SE_EEENSB_IJNSC_ILi0EEESY_SY_EEEEENSB_IJNSA_10UnderscoreES11_S11_EEEEENS7_6detail26Sm90ImplicitGemmTileTraitsINSA_20SM90_TMA_LOAD_IM2COLENSA_14ComposedLayoutINSA_7SwizzleILi2ELi4ELi3EEENSA_18smem_ptr_flag_bitsILi16EEENSW_INSB_IJNSB_IJNSC_ILi8EEENSC_ILi16EEEEEENSB_IJSJ_SE_EEENSB_IJSE_NSC_ILi14EEEEEEEEENSB_IJNSB_IJSJ_NSC_ILi256EEEEEENSB_IJSE_SY_EEENSB_IJSY_NSC_ILi4096EEEEEEEEEEEEEvEENS15_INSA_23SM90_TMA_LOAD_MULTICASTENS17_INS18_ILi3ELi4ELi3EEES1B_NSW_INSB_IJNSB_IJNSC_ILi64EEESD_EEENSB_IJS1C_NSC_ILi4EEEEEES1H_EEENSB_IJNSB_IJSE_NSC_ILi2048EEEEEENSB_IJS1U_NSC_ILi512EEEEEES1N_EEEEEEEvEEEENS_8epilogue10collective6detail29Sm90TmaWarpSpecializedAdapterINS29_15DefaultEpilogueISM_NSB_IJNSB_IJllllEEESE_SY_EEES2E_NS28_6thread17LinearCombinationISM_Li1EffLNS2F_9ScaleType4KindE0ELNS_15FloatRoundStyleE2ESM_EENS_4gemm15EpilogueDefaultEEEEEvvEEEEvNT_6ParamsE:
        .type           _ZN7cutlass13device_kernelINS_4conv6kernel13ConvUniversalINS1_16ConvProblemShapeILNS1_8OperatorE1ELi3EEENS1_10collective14CollectiveConvINS1_46MainloopSm90TmaGmmaWarpSpecializedImplicitGemmILS5_1ELi14ELi3EN4cute5tupleIJNSA_1CILi2EEENSC_ILi1EEESE_EEENS1_36KernelImplicitTmaWarpSpecializedSm90ELi1EEENSB_IJNSC_ILi128EEESI_NSB_IJNSC_ILi32EEEEEEEEENS_10bfloat16_tESM_NSA_8TiledMMAINSA_8MMA_AtomIJNSA_4SM904GMMA28MMA_64x128x16_F32BF16BF16_SSILNSQ_5MajorE0ELSS_1ELNSQ_7ScaleInE1ELST_1EEEEEENSA_6LayoutINSB_IJSE_SE_SE_EEENSB_IJNSC_ILi0EEESY_SY_EEEEENSB_IJNSA_10UnderscoreES11_S11_EEEEENS7_6detail26Sm90ImplicitGemmTileTraitsINSA_20SM90_TMA_LOAD_IM2COLENSA_14ComposedLayoutINSA_7SwizzleILi2ELi4ELi3EEENSA_18smem_ptr_flag_bitsILi16EEENSW_INSB_IJNSB_IJNSC_ILi8EEENSC_ILi16EEEEEENSB_IJSJ_SE_EEENSB_IJSE_NSC_ILi14EEEEEEEEENSB_IJNSB_IJSJ_NSC_ILi256EEEEEENSB_IJSE_SY_EEENSB_IJSY_NSC_ILi4096EEEEEEEEEEEEEvEENS15_INSA_23SM90_TMA_LOAD_MULTICASTENS17_INS18_ILi3ELi4ELi3EEES1B_NSW_INSB_IJNSB_IJNSC_ILi64EEESD_EEENSB_IJS1C_NSC_ILi4EEEEEES1H_EEENSB_IJNSB_IJSE_NSC_ILi2048EEEEEENSB_IJS1U_NSC_ILi512EEEEEES1N_EEEEEEEvEEEENS_8epilogue10collective6detail29Sm90TmaWarpSpecializedAdapterINS29_15DefaultEpilogueISM_NSB_IJNSB_IJllllEEESE_SY_EEES2E_NS28_6thread17LinearCombinationISM_Li1EffLNS2F_9ScaleType4KindE0ELNS_15FloatRoundStyleE2ESM_EENS_4gemm15EpilogueDefaultEEEEEvvEEEEvNT_6ParamsE,@function
        .size           _ZN7cutlass13device_kernelINS_4conv6kernel13ConvUniversalINS1_16ConvProblemShapeILNS1_8OperatorE1ELi3EEENS1_10collective14CollectiveConvINS1_46MainloopSm90TmaGmmaWarpSpecializedImplicitGemmILS5_1ELi14ELi3EN4cute5tupleIJNSA_1CILi2EEENSC_ILi1EEESE_EEENS1_36KernelImplicitTmaWarpSpecializedSm90ELi1EEENSB_IJNSC_ILi128EEESI_NSB_IJNSC_ILi32EEEEEEEEENS_10bfloat16_tESM_NSA_8TiledMMAINSA_8MMA_AtomIJNSA_4SM904GMMA28MMA_64x128x16_F32BF16BF16_SSILNSQ_5MajorE0ELSS_1ELNSQ_7ScaleInE1ELST_1EEEEEENSA_6LayoutINSB_IJSE_SE_SE_EEENSB_IJNSC_ILi0EEESY_SY_EEEEENSB_IJNSA_10UnderscoreES11_S11_EEEEENS7_6detail26Sm90ImplicitGemmTileTraitsINSA_20SM90_TMA_LOAD_IM2COLENSA_14ComposedLayoutINSA_7SwizzleILi2ELi4ELi3EEENSA_18smem_ptr_flag_bitsILi16EEENSW_INSB_IJNSB_IJNSC_ILi8EEENSC_ILi16EEEEEENSB_IJSJ_SE_EEENSB_IJSE_NSC_ILi14EEEEEEEEENSB_IJNSB_IJSJ_NSC_ILi256EEEEEENSB_IJSE_SY_EEENSB_IJSY_NSC_ILi4096EEEEEEEEEEEEEvEENS15_INSA_23SM90_TMA_LOAD_MULTICASTENS17_INS18_ILi3ELi4ELi3EEES1B_NSW_INSB_IJNSB_IJNSC_ILi64EEESD_EEENSB_IJS1C_NSC_ILi4EEEEEES1H_EEENSB_IJNSB_IJSE_NSC_ILi2048EEEEEENSB_IJS1U_NSC_ILi512EEEEEES1N_EEEEEEEvEEEENS_8epilogue10collective6detail29Sm90TmaWarpSpecializedAdapterINS29_15DefaultEpilogueISM_NSB_IJNSB_IJllllEEESE_SY_EEES2E_NS28_6thread17LinearCombinationISM_Li1EffLNS2F_9ScaleType4KindE0ELNS_15FloatRoundStyleE2ESM_EENS_4gemm15EpilogueDefaultEEEEEvvEEEEvNT_6ParamsE,(.L_x_302 - _ZN7cutlass13device_kernelINS_4conv6kernel13ConvUniversalINS1_16ConvProblemShapeILNS1_8OperatorE1ELi3EEENS1_10collective14CollectiveConvINS1_46MainloopSm90TmaGmmaWarpSpecializedImplicitGemmILS5_1ELi14ELi3EN4cute5tupleIJNSA_1CILi2EEENSC_ILi1EEESE_EEENS1_36KernelImplicitTmaWarpSpecializedSm90ELi1EEENSB_IJNSC_ILi128EEESI_NSB_IJNSC_ILi32EEEEEEEEENS_10bfloat16_tESM_NSA_8TiledMMAINSA_8MMA_AtomIJNSA_4SM904GMMA28MMA_64x128x16_F32BF16BF16_SSILNSQ_5MajorE0ELSS_1ELNSQ_7ScaleInE1ELST_1EEEEEENSA_6LayoutINSB_IJSE_SE_SE_EEENSB_IJNSC_ILi0EEESY_SY_EEEEENSB_IJNSA_10UnderscoreES11_S11_EEEEENS7_6detail26Sm90ImplicitGemmTileTraitsINSA_20SM90_TMA_LOAD_IM2COLENSA_14ComposedLayoutINSA_7SwizzleILi2ELi4ELi3EEENSA_18smem_ptr_flag_bitsILi16EEENSW_INSB_IJNSB_IJNSC_ILi8EEENSC_ILi16EEEEEENSB_IJSJ_SE_EEENSB_IJSE_NSC_ILi14EEEEEEEEENSB_IJNSB_IJSJ_NSC_ILi256EEEEEENSB_IJSE_SY_EEENSB_IJSY_NSC_ILi4096EEEEEEEEEEEEEvEENS15_INSA_23SM90_TMA_LOAD_MULTICASTENS17_INS18_ILi3ELi4ELi3EEES1B_NSW_INSB_IJNSB_IJNSC_ILi64EEESD_EEENSB_IJS1C_NSC_ILi4EEEEEES1H_EEENSB_IJNSB_IJSE_NSC_ILi2048EEEEEENSB_IJS1U_NSC_ILi512EEEEEES1N_EEEEEEEvEEEENS_8epilogue10collective6detail29Sm90TmaWarpSpecializedAdapterINS29_15DefaultEpilogueISM_NSB_IJNSB_IJllllEEESE_SY_EEES2E_NS28_6thread17LinearCombinationISM_Li1EffLNS2F_9ScaleType4KindE0ELNS_15FloatRoundStyleE2ESM_EENS_4gemm15EpilogueDefaultEEEEEvvEEEEvNT_6ParamsE)
        .other          _ZN7cutlass13device_kernelINS_4conv6kernel13ConvUniversalINS1_16ConvProblemShapeILNS1_8OperatorE1ELi3EEENS1_10collective14CollectiveConvINS1_46MainloopSm90TmaGmmaWarpSpecializedImplicitGemmILS5_1ELi14ELi3EN4cute5tupleIJNSA_1CILi2EEENSC_ILi1EEESE_EEENS1_36KernelImplicitTmaWarpSpecializedSm90ELi1EEENSB_IJNSC_ILi128EEESI_NSB_IJNSC_ILi32EEEEEEEEENS_10bfloat16_tESM_NSA_8TiledMMAINSA_8MMA_AtomIJNSA_4SM904GMMA28MMA_64x128x16_F32BF16BF16_SSILNSQ_5MajorE0ELSS_1ELNSQ_7ScaleInE1ELST_1EEEEEENSA_6LayoutINSB_IJSE_SE_SE_EEENSB_IJNSC_ILi0EEESY_SY_EEEEENSB_IJNSA_10UnderscoreES11_S11_EEEEENS7_6detail26Sm90ImplicitGemmTileTraitsINSA_20SM90_TMA_LOAD_IM2COLENSA_14ComposedLayoutINSA_7SwizzleILi2ELi4ELi3EEENSA_18smem_ptr_flag_bitsILi16EEENSW_INSB_IJNSB_IJNSC_ILi8EEENSC_ILi16EEEEEENSB_IJSJ_SE_EEENSB_IJSE_NSC_ILi14EEEEEEEEENSB_IJNSB_IJSJ_NSC_ILi256EEEEEENSB_IJSE_SY_EEENSB_IJSY_NSC_ILi4096EEEEEEEEEEEEEvEENS15_INSA_23SM90_TMA_LOAD_MULTICASTENS17_INS18_ILi3ELi4ELi3EEES1B_NSW_INSB_IJNSB_IJNSC_ILi64EEESD_EEENSB_IJS1C_NSC_ILi4EEEEEES1H_EEENSB_IJNSB_IJSE_NSC_ILi2048EEEEEENSB_IJS1U_NSC_ILi512EEEEEES1N_EEEEEEEvEEEENS_8epilogue10collective6detail29Sm90TmaWarpSpecializedAdapterINS29_15DefaultEpilogueISM_NSB_IJNSB_IJllllEEESE_SY_EEES2E_NS28_6thread17LinearCombinationISM_Li1EffLNS2F_9ScaleType4KindE0ELNS_15FloatRoundStyleE2ESM_EENS_4gemm15EpilogueDefaultEEEEEvvEEEEvNT_6ParamsE,@"STO_CUDA_ENTRY STV_DEFAULT"
_ZN7cutlass13device_kernelINS_4conv6kernel13ConvUniversalINS1_16ConvProblemShapeILNS1_8OperatorE1ELi3EEENS1_10collective14CollectiveConvINS1_46MainloopSm90TmaGmmaWarpSpecializedImplicitGemmILS5_1ELi14ELi3EN4cute5tupleIJNSA_1CILi2EEENSC_ILi1EEESE_EEENS1_36KernelImplicitTmaWarpSpecializedSm90ELi1EEENSB_IJNSC_ILi128EEESI_NSB_IJNSC_ILi32EEEEEEEEENS_10bfloat16_tESM_NSA_8TiledMMAINSA_8MMA_AtomIJNSA_4SM904GMMA28MMA_64x128x16_F32BF16BF16_SSILNSQ_5MajorE0ELSS_1ELNSQ_7ScaleInE1ELST_1EEEEEENSA_6LayoutINSB_IJSE_SE_SE_EEENSB_IJNSC_ILi0EEESY_SY_EEEEENSB_IJNSA_10UnderscoreES11_S11_EEEEENS7_6detail26Sm90ImplicitGemmTileTraitsINSA_20SM90_TMA_LOAD_IM2COLENSA_14ComposedLayoutINSA_7SwizzleILi2ELi4ELi3EEENSA_18smem_ptr_flag_bitsILi16EEENSW_INSB_IJNSB_IJNSC_ILi8EEENSC_ILi16EEEEEENSB_IJSJ_SE_EEENSB_IJSE_NSC_ILi14EEEEEEEEENSB_IJNSB_IJSJ_NSC_ILi256EEEEEENSB_IJSE_SY_EEENSB_IJSY_NSC_ILi4096EEEEEEEEEEEEEvEENS15_INSA_23SM90_TMA_LOAD_MULTICASTENS17_INS18_ILi3ELi4ELi3EEES1B_NSW_INSB_IJNSB_IJNSC_ILi64EEESD_EEENSB_IJS1C_NSC_ILi4EEEEEES1H_EEENSB_IJNSB_IJSE_NSC_ILi2048EEEEEENSB_IJS1U_NSC_ILi512EEEEEES1N_EEEEEEEvEEEENS_8epilogue10collective6detail29Sm90TmaWarpSpecializedAdapterINS29_15DefaultEpilogueISM_NSB_IJNSB_IJllllEEESE_SY_EEES2E_NS28_6thread17LinearCombinationISM_Li1EffLNS2F_9ScaleType4KindE0ELNS_15FloatRoundStyleE2ESM_EENS_4gemm15EpilogueDefaultEEEEEvvEEEEvNT_6ParamsE:
[----:B------:R-:W-:Y:S01]  /*0000*/  LDC R1, c[0x0][0x28] ;  /* 0x00000a00ff017b82 */ /* 0x000fe20000000800 */
[----:B------:R-:W0:Y:S01]  /*0010*/  S2R R11, SR_TID.X ;  /* 0x00000000000b7919 */ /* 0x000e220000002100 */
[----:B------:R-:W-:Y:S01]  /*0020*/  ELECT P0, URZ, PT ;  /* 0x00000000003f782f */ /* 0x000fe20003800000 */
[----:B------:R-:W-:Y:S01]  /*0030*/  BSSY B0, `(.L_x_0) ;  /* 0x0000010000007945 */ /* 0x000fe20003800000 */
[----:B------:R-:W1:Y:S01]  /*0040*/  S2R R12, SR_CTAID.X ;  /* 0x00000000000c7919 */ /* 0x000e620000002500 */
[--C-:B0-----:R-:W-:Y:S02]  /*0050*/  SHF.R.U32.HI R0, RZ, 0x5, R11.reuse ;  /* 0x00000005ff007819 */ /* 0x101fe4000001160b */
[----:B------:R-:W-:-:S03]  /*0060*/  SHF.R.U32.HI R3, RZ, 0x7, R11 ;  /* 0x00000007ff037819 */ /* 0x000fc6000001160b */
[----:B------:R-:W0:Y:S04]  /*0070*/  SHFL.IDX PT, R2, R0, RZ, 0x1f ;  /* 0x00001fff00027589 */ /* 0x000e2800000e0000 */
[----:B------:R2:W3:Y:S01]  /*0080*/  SHFL.IDX PT, R10, R3, RZ, 0x1f ;  /* 0x00001fff030a7589 */ /* 0x0004e200000e0000 */
[----:B0-----:R-:W-:-:S13]  /*0090*/  ISETP.NE.OR P0, PT, R2, RZ, !P0 ;  /* 0x000000ff0200720c */ /* 0x001fda0004705670 */
[----:B-123--:R-:W-:Y:S05]  /*00a0*/  @P0 BRA `(.L_x_1) ;  /* 0x0000000000200947 */ /* 0x00efea0003800000 */
[----:B------:R-:W-:Y:S02]  /*00b0*/  ULDC.64 UR4, c[0x0][0x198] ;  /* 0x0000660000047ab9 */ /* 0x000fe40000000a00 */
[----:B------:R-:W-:Y:S02]  /*00c0*/  UIADD3 UR6, UP0, UR4, 0xf0, URZ ;  /* 0x000000f004067890 */ /* 0x000fe4000ff1e03f */
[----:B------:R-:W-:Y:S02]  /*00d0*/  UIADD3 UR4, UP1, UR4, 0x270, URZ ;  /* 0x0000027004047890 */ /* 0x000fe4000ff3e03f */
[----:B------:R-:W-:Y:S02]  /*00e0*/  UIADD3.X UR7, URZ, UR5, URZ, UP0, !UPT ;  /* 0x000000053f077290 */ /* 0x000fe400087fe43f */
[----:B------:R-:W-:-:S07]  /*00f0*/  UIADD3.X UR5, URZ, UR5, URZ, UP1, !UPT ;  /* 0x000000053f057290 */ /* 0x000fce0008ffe43f */
[----:B------:R0:W-:Y:S02]  /*0100*/  UTMACCTL.PF [UR6] ;  /* 0x00000000060079b9 */ /* 0x0001e40008040000 */
[----:B------:R0:W-:Y:S02]  /*0110*/  UTMACCTL.PF [UR4] ;  /* 0x00000000040079b9 */ /* 0x0001e40008040000 */
[----:B0-----:R-:W-:Y:S01]  /*0120*/  NOP ;  /* 0x0000000000007918 */ /* 0x001fe20000000000 */
.L_x_1:
[----:B------:R-:W-:Y:S05]  /*0130*/  BSYNC B0 ;  /* 0x0000000000007941 */ /* 0x000fea0003800000 */
.L_x_0:
[----:B------:R-:W0:Y:S01]  /*0140*/  SHFL.IDX PT, R0, R0, RZ, 0x1f ;  /* 0x00001fff00007589 */ /* 0x000e2200000e0000 */
[----:B------:R-:W-:Y:S02]  /*0150*/  SHF.R.S32.HI R4, RZ, 0x1f, R11 ;  /* 0x0000001fff047819 */ /* 0x000fe4000001140b */
[----:B------:R-:W-:Y:S01]  /*0160*/  I2FP.F32.U32 R6, R12 ;  /* 0x0000000c00067245 */ /* 0x000fe20000201000 */
[----:B------:R-:W1:Y:S01]  /*0170*/  S2R R13, SR_CTAID.Y ;  /* 0x00000000000d7919 */ /* 0x000e620000002600 */
[----:B------:R-:W-:-:S04]  /*0180*/  LEA.HI R4, R4, R11, RZ, 0x7 ;  /* 0x0000000b04047211 */ /* 0x000fc800078f38ff */
[----:B------:R-:W-:-:S05]  /*0190*/  LOP3.LUT R4, R4, 0xffffff80, RZ, 0xc0, !PT ;  /* 0xffffff8004047812 */ /* 0x000fca00078ec0ff */
[----:B------:R-:W-:-:S05]  /*01a0*/  IMAD.IADD R14, R11, 0x1, -R4 ;  /* 0x000000010b0e7824 */ /* 0x000fca00078e0a04 */
[----:B------:R-:W-:-:S04]  /*01b0*/  SHF.R.S32.HI R3, RZ, 0x1f, R14 ;  /* 0x0000001fff037819 */ /* 0x000fc8000001140e */
[----:B------:R-:W-:Y:S02]  /*01c0*/  LEA.HI R3, R3, R14, RZ, 0x3 ;  /* 0x0000000e03037211 */ /* 0x000fe400078f18ff */
[----:B0-----:R-:W-:Y:S02]  /*01d0*/  ISETP.NE.AND P0, PT, R0, RZ, PT ;  /* 0x000000ff0000720c */ /* 0x001fe40003f05270 */
[--C-:B------:R-:W-:Y:S02]  /*01e0*/  SHF.R.S32.HI R4, RZ, 0x3, R3.reuse ;  /* 0x00000003ff047819 */ /* 0x100fe40000011403 */
[----:B------:R-:W-:Y:S02]  /*01f0*/  SHF.R.S32.HI R3, RZ, 0x1f, R3 ;  /* 0x0000001fff037819 */ /* 0x000fe40000011403 */
[----:B------:R-:W-:-:S07]  /*0200*/  SHF.R.S32.HI R5, RZ, 0x1f, R0 ;  /* 0x0000001fff057819 */ /* 0x000fce0000011400 */
[----:B-1----:R-:W-:Y:S05]  /*0210*/  @P0 BRA `(.L_x_2) ;  /* 0x0000000000b40947 */ /* 0x002fea0003800000 */
[----:B------:R-:W-:Y:S01]  /*0220*/  ELECT P0, URZ, PT ;  /* 0x00000000003f782f */ /* 0x000fe20003800000 */
[----:B------:R-:W-:-:S12]  /*0230*/  BSSY B0, `(.L_x_2) ;  /* 0x000002b000007945 */ /* 0x000fd80003800000 */
[----:B------:R-:W-:Y:S05]  /*0240*/  @!P0 BRA `(.L_x_3) ;  /* 0x0000000000a48947 */ /* 0x000fea0003800000 */
[----:B------:R-:W0:Y:S01]  /*0250*/  S2UR UR8, SR_CgaCtaId ;  /* 0x00000000000879c3 */ /* 0x000e220000008800 */
[----:B------:R-:W-:Y:S01]  /*0260*/  UMOV UR4, 0x400 ;  /* 0x0000040000047882 */ /* 0x000fe20000000000 */
[----:B------:R-:W-:Y:S01]  /*0270*/  UMOV UR5, 0x1 ;  /* 0x0000000100057882 */ /* 0x000fe20000000000 */
[----:B------:R-:W-:Y:S02]  /*0280*/  UMOV UR6, 0x2 ;  /* 0x0000000200067882 */ /* 0x000fe40000000000 */
[----:B------:R-:W-:-:S04]  /*0290*/  UIADD3 UR6, -UR6, 0x100000, URZ ;  /* 0x0010000006067890 */ /* 0x000fc8000fffe13f */
[----:B------:R-:W-:Y:S02]  /*02a0*/  USHF.L.U32 UR7, UR6, 0xb, URZ ;  /* 0x0000000b06077899 */ /* 0x000fe4000800063f */
[----:B------:R-:W-:Y:S02]  /*02b0*/  USHF.L.U32 UR6, UR6, 0x1, URZ ;  /* 0x0000000106067899 */ /* 0x000fe4000800063f */
[----:B0-----:R-:W-:Y:S02]  /*02c0*/  ULEA UR8, UR8, UR4, 0x18 ;  /* 0x0000000408087291 */ /* 0x001fe4000f8ec03f */
[----:B------:R-:W-:-:S04]  /*02d0*/  UIADD3 UR4, -UR5, 0x100000, URZ ;  /* 0x0010000005047890 */ /* 0x000fc8000fffe13f */
[----:B------:R-:W-:Y:S02]  /*02e0*/  USHF.L.U32 UR5, UR4, 0xb, URZ ;  /* 0x0000000b04057899 */ /* 0x000fe4000800063f */
[----:B------:R-:W-:Y:S01]  /*02f0*/  USHF.L.U32 UR4, UR4, 0x1, URZ ;  /* 0x0000000104047899 */ /* 0x000fe2000800063f */
[----:B------:R-:W0:Y:S11]  /*0300*/  FENCE.VIEW.ASYNC.S ;  /* 0x00000000000073c6 */ /* 0x000e360000000000 */
[----:B0-----:R0:W1:Y:S01]  /*0310*/  SYNCS.EXCH.64 URZ, [UR8+0x38000], UR4 ;  /* 0x03800004083f75b2 */ /* 0x0010620008000100 */
[----:B------:R0:W2:Y:S01]  /*0320*/  SYNCS.EXCH.64 URZ, [UR8+0x38070], UR6 ;  /* 0x03807006083f75b2 */ /* 0x0000a20008000100 */
[----:B------:R0:W3:Y:S01]  /*0330*/  SYNCS.EXCH.64 URZ, [UR8+0x38008], UR4 ;  /* 0x03800804083f75b2 */ /* 0x0000e20008000100 */
[----:B------:R0:W4:Y:S01]  /*0340*/  SYNCS.EXCH.64 URZ, [UR8+0x38078], UR6 ;  /* 0x03807806083f75b2 */ /* 0x0001220008000100 */
[----:B------:R0:W0:Y:S01]  /*0350*/  SYNCS.EXCH.64 URZ, [UR8+0x38010], UR4 ;  /* 0x03801004083f75b2 */ /* 0x0000220008000100 */
        /* <DEDUP_REMOVED lines=23> */
[----:B-1234-:R-:W-:Y:S01]  /*04d0*/  NOP ;  /* 0x0000000000007918 */ /* 0x01efe20000000000 */
.L_x_3:
[----:B0-----:R-:W-:Y:S05]  /*04e0*/  BSYNC B0 ;  /* 0x0000000000007941 */ /* 0x001fea0003800000 */
.L_x_2:
[----:B------:R-:W-:Y:S01]  /*04f0*/  ULDC UR4, c[0x0][0x150] ;  /* 0x0000540000047ab9 */ /* 0x000fe20000000800 */
[----:B------:R-:W-:Y:S01]  /*0500*/  LEA.HI R3, R3, R4, RZ, 0x2 ;  /* 0x0000000403037211 */ /* 0x000fe200078f10ff */
[----:B------:R-:W-:Y:S01]  /*0510*/  FMUL R6, R6, UR4 ;  /* 0x0000000406067c20 */ /* 0x000fe20008400000 */
[----:B------:R-:W-:Y:S01]  /*0520*/  LEA.HI R5, R5, R0, RZ, 0x2 ;  /* 0x0000000005057211 */ /* 0x000fe200078f10ff */
[----:B------:R-:W-:Y:S01]  /*0530*/  ULDC UR4, c[0x0][0x154] ;  /* 0x0000550000047ab9 */ /* 0x000fe20000000800 */
[----:B------:R-:W-:Y:S01]  /*0540*/  LOP3.LUT R3, R3, 0xfffffffc, RZ, 0xc0, !PT ;  /* 0xfffffffc03037812 */ /* 0x000fe200078ec0ff */
[----:B------:R-:W0:Y:S01]  /*0550*/  LDC R8, c[0x0][0x140] ;  /* 0x00005000ff087b82 */ /* 0x000e220000000800 */
[----:B------:R-:W-:Y:S01]  /*0560*/  LOP3.LUT R5, R5, 0x3ffffffc, RZ, 0xc0, !PT ;  /* 0x3ffffffc05057812 */ /* 0x000fe200078ec0ff */
[----:B------:R-:W1:Y:S01]  /*0570*/  F2I.U32.TRUNC.NTZ R6, R6 ;  /* 0x0000000600067305 */ /* 0x000e62000020f000 */
[----:B------:R-:W-:Y:S01]  /*0580*/  LOP3.LUT P0, RZ, R14, 0x7, RZ, 0xc0, !PT ;  /* 0x000000070eff7812 */ /* 0x000fe2000780c0ff */
[----:B------:R-:W-:Y:S01]  /*0590*/  IMAD.IADD R3, R4, 0x1, -R3 ;  /* 0x0000000104037824 */ /* 0x000fe200078e0a03 */
[----:B------:R-:W-:Y:S01]  /*05a0*/  I2FP.F32.U32 R4, R13 ;  /* 0x0000000d00047245 */ /* 0x000fe20000201000 */
[----:B------:R-:W-:Y:S01]  /*05b0*/  IMAD.IADD R0, R0, 0x1, -R5 ;  /* 0x0000000100007824 */ /* 0x000fe200078e0a05 */
[----:B------:R-:W-:Y:S01]  /*05c0*/  ISETP.NE.AND P3, PT, R10, 0x1, PT ;  /* 0x000000010a00780c */ /* 0x000fe20003f65270 */
[----:B------:R-:W-:Y:S01]  /*05d0*/  NOP ;  /* 0x0000000000007918 */ /* 0x000fe20000000000 */
[----:B------:R-:W-:Y:S01]  /*05e0*/  NOP ;  /* 0x0000000000007918 */ /* 0x000fe20000000000 */
[----:B------:R-:W-:-:S02]  /*05f0*/  IMAD R0, R0, 0x4, R3 ;  /* 0x0000000400007824 */ /* 0x000fc400078e0203 */
[----:B------:R-:W-:Y:S01]  /*0600*/  FMUL R7, R4, UR4 ;  /* 0x0000000404077c20 */ /* 0x000fe20008400000 */
[----:B------:R-:W-:Y:S02]  /*0610*/  ULDC UR4, c[0x0][0x144] ;  /* 0x0000510000047ab9 */ /* 0x000fe40000000800 */
[C---:B------:R-:W-:Y:S01]  /*0620*/  LEA.HI R3, R0.reuse, R0, RZ, 0x1 ;  /* 0x0000000000037211 */ /* 0x040fe200078f08ff */
[----:B-1----:R-:W-:Y:S02]  /*0630*/  IMAD.MOV R5, RZ, RZ, -R6 ;  /* 0x000000ffff057224 */ /* 0x002fe400078e0a06 */
[----:B------:R-:W1:Y:S01]  /*0640*/  F2I.U32.TRUNC.NTZ R7, R7 ;  /* 0x0000000700077305 */ /* 0x000e62000020f000 */
[----:B------:R-:W-:Y:S01]  /*0650*/  LOP3.LUT R3, R3, 0xfffffffe, RZ, 0xc0, !PT ;  /* 0xfffffffe03037812 */ /* 0x000fe200078ec0ff */
[----:B------:R-:W-:Y:S01]  /*0660*/  IMAD R4, R5, UR4, R12 ;  /* 0x0000000405047c24 */ /* 0x000fe2000f8e020c */
[----:B------:R-:W-:Y:S01]  /*0670*/  ULDC UR4, c[0x0][0x148] ;  /* 0x0000520000047ab9 */ /* 0x000fe20000000800 */
[----:B------:R-:W-:Y:S01]  /*0680*/  IMAD.SHL.U32 R5, R0, 0x4, RZ ;  /* 0x0000000400057824 */ /* 0x000fe200078e00ff */
[----:B0-----:R-:W-:Y:S01]  /*0690*/  ISETP.EQ.U32.AND P1, PT, R8, 0x1, PT ;  /* 0x000000010800780c */ /* 0x001fe20003f22070 */
[----:B------:R-:W-:-:S03]  /*06a0*/  IMAD.IADD R3, R0, 0x1, -R3 ;  /* 0x0000000100037824 */ /* 0x000fc600078e0a03 */
[----:B------:R-:W-:Y:S02]  /*06b0*/  LOP3.LUT R0, R0, 0xc, R5, 0x78, !PT ;  /* 0x0000000c00007812 */ /* 0x000fe400078e7805 */
[----:B------:R-:W-:Y:S02]  /*06c0*/  ISETP.NE.AND P4, PT, R3, R4, PT ;  /* 0x000000040300720c */ /* 0x000fe40003f85270 */
[----:B------:R-:W-:Y:S01]  /*06d0*/  SHF.R.S32.HI R3, RZ, 0x1f, R2 ;  /* 0x0000001fff037819 */ /* 0x000fe20000011402 */
[----:B-1----:R-:W-:Y:S01]  /*06e0*/  IMAD.MOV R6, RZ, RZ, -R7 ;  /* 0x000000ffff067224 */ /* 0x002fe200078e0a07 */
[----:B------:R-:W-:Y:S02]  /*06f0*/  ISETP.LT.U32.AND P0, PT, R0, 0x2, !P0 ;  /* 0x000000020000780c */ /* 0x000fe40004701070 */
[----:B------:R-:W-:Y:S01]  /*0700*/  LEA.HI R3, R3, R2, RZ, 0x2 ;  /* 0x0000000203037211 */ /* 0x000fe200078f10ff */
[----:B------:R-:W-:-:S03]  /*0710*/  IMAD R7, R6, UR4, R13 ;  /* 0x0000000406077c24 */ /* 0x000fc6000f8e020d */
[----:B------:R-:W-:-:S03]  /*0720*/  LOP3.LUT R3, R3, 0xfffffffc, RZ, 0xc0, !PT ;  /* 0xfffffffc03037812 */ /* 0x000fc600078ec0ff */
[----:B------:R-:W-:Y:S02]  /*0730*/  @P4 LEA.HI R4, R0, R0, RZ, 0x1 ;  /* 0x0000000000044211 */ /* 0x000fe400078f08ff */
[----:B------:R-:W-:Y:S01]  /*0740*/  IMAD.IADD R5, R2, 0x1, -R3 ;  /* 0x0000000102057824 */ /* 0x000fe200078e0a03 */
[----:B------:R-:W-:Y:S02]  /*0750*/  SEL R3, RZ, 0x1, !P0 ;  /* 0x00000001ff037807 */ /* 0x000fe40004000000 */
[----:B------:R-:W-:Y:S02]  /*0760*/  @P4 SHF.R.S32.HI R4, RZ, 0x1, R4 ;  /* 0x00000001ff044819 */ /* 0x000fe40000011404 */
[----:B------:R-:W-:Y:S02]  /*0770*/  LOP3.LUT P2, RZ, R10, R5, RZ, 0xfc, !PT ;  /* 0x000000050aff7212 */ /* 0x000fe4000784fcff */
[----:B------:R-:W-:Y:S01]  /*0780*/  @P4 ISETP.NE.AND P5, PT, R4, R7, PT ;  /* 0x000000070400420c */ /* 0x000fe20003fa5270 */
[----:B------:R-:W-:Y:S01]  /*0790*/  IMAD.MOV.U32 R4, RZ, RZ, 0x1 ;  /* 0x00000001ff047424 */ /* 0x000fe200078e00ff */
[----:B------:R-:W-:-:S02]  /*07a0*/  SEL R2, RZ, 0x1, P2 ;  /* 0x00000001ff027807 */ /* 0x000fc40001000000 */
[----:B------:R-:W-:Y:S02]  /*07b0*/  @P4 SEL R4, RZ, 0x1, P5 ;  /* 0x00000001ff044807 */ /* 0x000fe40002800000 */
[----:B------:R-:W-:Y:S02]  /*07c0*/  SEL R2, R2, 0x2, P3 ;  /* 0x0000000202027807 */ /* 0x000fe40001800000 */
[----:B------:R-:W-:Y:S01]  /*07d0*/  LOP3.LUT R4, R4, R3, RZ, 0xc0, !PT ;  /* 0x0000000304047212 */ /* 0x000fe200078ec0ff */
[----:B------:R-:W-:Y:S06]  /*07e0*/  @!P1 BRA `(.L_x_4) ;  /* 0x0000000000089947 */ /* 0x000fec0003800000 */
[----:B------:R-:W-:Y:S01]  /*07f0*/  UCGABAR_ARV ;  /* 0x00000000000079c7 */ /* 0x000fe20008000000 */
[----:B------:R-:W-:Y:S05]  /*0800*/  BRA `(.L_x_5) ;  /* 0x0000000000047947 */ /* 0x000fea0003800000 */
.L_x_4:
[----:B------:R-:W-:Y:S01]  /*0810*/  NOP ;  /* 0x0000000000007918 */ /* 0x000fe20000000000 */
.L_x_5:
[----:B------:R-:W-:Y:S01]  /*0820*/  ULDC.64 UR4, c[0x0][0x618] ;  /* 0x0001860000047ab9 */ /* 0x000fe20000000a00 */
[----:B------:R-:W-:Y:S01]  /*0830*/  ULDC.64 UR12, c[0x0][0x208] ;  /* 0x00008200000c7ab9 */ /* 0x000fe20000000a00 */
[----:B------:R-:W-:-:S04]  /*0840*/  ISETP.NE.U32.AND P0, PT, RZ, UR4, PT ;  /* 0x00000004ff007c0c */ /* 0x000fc8000bf05070 */
[----:B------:R-:W-:-:S13]  /*0850*/  ISETP.NE.AND.EX P0, PT, RZ, UR5, PT, P0 ;  /* 0x00000005ff007c0c */ /* 0x000fda000bf05300 */
[----:B------:R-:W-:Y:S05]  /*0860*/  @!P0 BRA `(.L_x_6) ;  /* 0x00000000001c8947 */ /* 0x000fea0003800000 */
[----:B------:R-:W0:Y:S02]  /*0870*/  LDC.64 R6, c[0x0][0x618] ;  /* 0x00018600ff067b82 */ /* 0x000e240000000a00 */
[----:B0-----:R-:W2:Y:S02]  /*0880*/  LDG.E.64 R6, desc[UR12][R6.64] ;  /* 0x0000000c06067981 */ /* 0x001ea4000c1e1b00 */
[----:B--2---:R-:W-:-:S04]  /*0890*/  ISETP.NE.U32.AND P0, PT, R6, RZ, PT ;  /* 0x000000ff0600720c */ /* 0x004fc80003f05070 */
[----:B------:R-:W-:-:S13]  /*08a0*/  ISETP.NE.AND.EX P0, PT, R7, RZ, PT, P0 ;  /* 0x000000ff0700720c */ /* 0x000fda0003f05300 */
[----:B------:R-:W-:Y:S05]  /*08b0*/  @!P0 BRA `(.L_x_6) ;  /* 0x0000000000088947 */ /* 0x000fea0003800000 */
[----:B------:R0:W5:Y:S01]  /*08c0*/  LD.E R8, desc[UR12][R6.64] ;  /* 0x0000000c06087980 */ /* 0x000162000c101900 */
[----:B------:R-:W-:Y:S05]  /*08d0*/  BRA `(.L_x_7) ;  /* 0x0000000000207947 */ /* 0x000fea0003800000 */
.L_x_6:
[----:B------:R-:W-:Y:S02]  /*08e0*/  ULDC.64 UR4, c[0x0][0x608] ;  /* 0x0001820000047ab9 */ /* 0x000fe40000000a00 */
[----:B------:R-:W-:-:S04]  /*08f0*/  ISETP.NE.U32.AND P0, PT, RZ, UR4, PT ;  /* 0x00000004ff007c0c */ /* 0x000fc8000bf05070 */
[----:B------:R-:W-:-:S13]  /*0900*/  ISETP.NE.AND.EX P0, PT, RZ, UR5, PT, P0 ;  /* 0x00000005ff007c0c */ /* 0x000fda000bf05300 */
[----:B------:R-:W-:Y:S05]  /*0910*/  @!P0 BRA `(.L_x_8) ;  /* 0x00000000000c8947 */ /* 0x000fea0003800000 */
[----:B------:R-:W0:Y:S02]  /*0920*/  LDC.64 R8, c[0x0][0x608] ;  /* 0x00018200ff087b82 */ /* 0x000e240000000a00 */
[----:B0-----:R1:W5:Y:S01]  /*0930*/  LDG.E R8, desc[UR12][R8.64] ;  /* 0x0000000c08087981 */ /* 0x001362000c1e1900 */
[----:B------:R-:W-:Y:S05]  /*0940*/  BRA `(.L_x_7) ;  /* 0x0000000000047947 */ /* 0x000fea0003800000 */
.L_x_8:
[----:B------:R-:W2:Y:S02]  /*0950*/  LDC R8, c[0x0][0x600] ;  /* 0x00018000ff087b82 */ /* 0x000ea40000000800 */
.L_x_7:
[----:B------:R-:W-:Y:S02]  /*0960*/  ULDC.64 UR4, c[0x0][0x620] ;  /* 0x0001880000047ab9 */ /* 0x000fe40000000a00 */
[----:B------:R-:W-:-:S04]  /*0970*/  ISETP.NE.U32.AND P0, PT, RZ, UR4, PT ;  /* 0x00000004ff007c0c */ /* 0x000fc8000bf05070 */
[----:B------:R-:W-:-:S13]  /*0980*/  ISETP.NE.AND.EX P0, PT, RZ, UR5, PT, P0 ;  /* 0x00000005ff007c0c */ /* 0x000fda000bf05300 */
[----:B------:R-:W-:Y:S05]  /*0990*/  @!P0 BRA `(.L_x_9) ;  /* 0x00000000001c8947 */ /* 0x000fea0003800000 */
[----:B0-----:R-:W0:Y:S02]  /*09a0*/  LDC.64 R6, c[0x0][0x620] ;  /* 0x00018800ff067b82 */ /* 0x001e240000000a00 */
[----:B0-----:R-:W3:Y:S02]  /*09b0*/  LDG.E.64 R6, desc[UR12][R6.64] ;  /* 0x0000000c06067981 */ /* 0x001ee4000c1e1b00 */
[----:B---3--:R-:W-:-:S04]  /*09c0*/  ISETP.NE.U32.AND P0, PT, R6, RZ, PT ;  /* 0x000000ff0600720c */ /* 0x008fc80003f05070 */
[----:B------:R-:W-:-:S13]  /*09d0*/  ISETP.NE.AND.EX P0, PT, R7, RZ, PT, P0 ;  /* 0x000000ff0700720c */ /* 0x000fda0003f05300 */
[----:B------:R-:W-:Y:S05]  /*09e0*/  @!P0 BRA `(.L_x_9) ;  /* 0x0000000000088947 */ /* 0x000fea0003800000 */
[----:B-1----:R0:W5:Y:S01]  /*09f0*/  LD.E R9, desc[UR12][R6.64] ;  /* 0x0000000c06097980 */ /* 0x002162000c101900 */
[----:B------:R-:W-:Y:S05]  /*0a00*/  BRA `(.L_x_10) ;  /* 0x0000000000207947 */ /* 0x000fea0003800000 */
.L_x_9:
[----:B------:R-:W-:Y:S02]  /*0a10*/  ULDC.64 UR4, c[0x0][0x610] ;  /* 0x0001840000047ab9 */ /* 0x000fe40000000a00 */
[----:B------:R-:W-:-:S04]  /*0a20*/  ISETP.NE.U32.AND P0, PT, RZ, UR4, PT ;  /* 0x00000004ff007c0c */ /* 0x000fc8000bf05070 */
[----:B------:R-:W-:-:S13]  /*0a30*/  ISETP.NE.AND.EX P0, PT, RZ, UR5, PT, P0 ;  /* 0x00000005ff007c0c */ /* 0x000fda000bf05300 */
[----:B------:R-:W-:Y:S05]  /*0a40*/  @!P0 BRA `(.L_x_11) ;  /* 0x00000000000c8947 */ /* 0x000fea0003800000 */
[----:B0-----:R-:W1:Y:S02]  /*0a50*/  LDC.64 R6, c[0x0][0x610] ;  /* 0x00018400ff067b82 */ /* 0x001e640000000a00 */
[----:B-1----:R1:W5:Y:S01]  /*0a60*/  LDG.E R9, desc[UR12][R6.64] ;  /* 0x0000000c06097981 */ /* 0x002362000c1e1900 */
[----:B------:R-:W-:Y:S05]  /*0a70*/  BRA `(.L_x_10) ;  /* 0x0000000000047947 */ /* 0x000fea0003800000 */
.L_x_11:
[----:B-1----:R-:W3:Y:S02]  /*0a80*/  LDC R9, c[0x0][0x604] ;  /* 0x00018100ff097b82 */ /* 0x002ee40000000800 */
.L_x_10:
[----:B------:R-:W4:Y:S01]  /*0a90*/  LDC R3, c[0x0][0x3e8] ;  /* 0x0000fa00ff037b82 */ /* 0x000f220000000800 */
[----:B------:R-:W-:Y:S01]  /*0aa0*/  ULDC UR4, c[0x0][0x3dc] ;  /* 0x0000f70000047ab9 */ /* 0x000fe20000000800 */
[----:B------:R-:W-:Y:S01]  /*0ab0*/  ULDC.64 UR6, c[0x0][0x3e0] ;  /* 0x0000f80000067ab9 */ /* 0x000fe20000000a00 */
[----:B------:R-:W-:Y:S02]  /*0ac0*/  UIADD3 UR4, UR4, 0x1f, URZ ;  /* 0x0000001f04047890 */ /* 0x000fe4000fffe03f */
[----:B------:R-:W-:Y:S02]  /*0ad0*/  UIMAD UR6, UR7, UR6, URZ ;  /* 0x00000006070672a4 */ /* 0x000fe4000f8e023f */
[----:B------:R-:W-:-:S04]  /*0ae0*/  USHF.R.S32.HI UR5, URZ, 0x1f, UR4 ;  /* 0x0000001f3f057899 */ /* 0x000fc80008011404 */
[----:B------:R-:W-:-:S04]  /*0af0*/  ULEA.HI UR5, UR5, UR4, URZ, 0x5 ;  /* 0x0000000405057291 */ /* 0x000fc8000f8f283f */
[----:B------:R-:W-:Y:S01]  /*0b00*/  USHF.R.S32.HI UR15, URZ, 0x5, UR5 ;  /* 0x000000053f0f7899 */ /* 0x000fe20008011405 */
[----:B----4-:R-:W-:-:S05]  /*0b10*/  IMAD R3, R3, UR6, RZ ;  /* 0x0000000603037c24 */ /* 0x010fca000f8e02ff */
[----:B------:R-:W-:Y:S01]  /*0b20*/  IMAD R3, R3, UR15, RZ ;  /* 0x0000000f03037c24 */ /* 0x000fe2000f8e02ff */
[----:B------:R-:W-:Y:S06]  /*0b30*/  @!P1 BRA `(.L_x_12) ;  /* 0x00000000000c9947 */ /* 0x000fec0003800000 */
[----:B------:R-:W-:Y:S01]  /*0b40*/  UCGABAR_WAIT ;  /* 0x0000000000007dc7 */ /* 0x000fe20008000000 */
[----:B------:R-:W-:Y:S01]  /*0b50*/  CCTL.IVALL ;  /* 0x00000000ff00798f */ /* 0x000fe20002000000 */
[----:B------:R-:W-:Y:S05]  /*0b60*/  BRA `(.L_x_13) ;  /* 0x0000000000047947 */ /* 0x000fea0003800000 */
.L_x_12:
[----:B------:R-:W-:Y:S06]  /*0b70*/  BAR.SYNC.DEFER_BLOCKING 0x0 ;  /* 0x0000000000007b1d */ /* 0x000fec0000010000 */
.L_x_13:
[----:B------:R-:W-:-:S13]  /*0b80*/  ISETP.NE.AND P0, PT, R10, RZ, PT ;  /* 0x000000ff0a00720c */ /* 0x000fda0003f05270 */
[----:B------:R-:W-:Y:S05]  /*0b90*/  @!P0 BRA `(.L_x_14) ;  /* 0x0000008400f48947 */ /* 0x000fea0003800000 */
[----:B------:R-:W-:-:S13]  /*0ba0*/  ISETP.NE.AND P0, PT, R10, 0x1, PT ;  /* 0x000000010a00780c */ /* 0x000fda0003f05270 */
[----:B------:R-:W-:Y:S05]  /*0bb0*/  @P0 EXIT ;  /* 0x000000000000094d */ /* 0x000fea0003800000 */
[----:B------:R-:W-:Y:S01]  /*0bc0*/  ISETP.GE.AND P0, PT, R3, 0x1, PT ;  /* 0x000000010300780c */ /* 0x000fe20003f06270 */
[----:B------:R-:W-:Y:S01]  /*0bd0*/  UMOV UR4, URZ ;  /* 0x0000003f00047c82 */ /* 0x000fe20008000000 */
[----:B------:R-:W-:Y:S02]  /*0be0*/  CS2R R86, SRZ ;  /* 0x0000000000567805 */ /* 0x000fe4000001ff00 */
[----:B------:R-:W-:Y:S02]  /*0bf0*/  CS2R R88, SRZ ;  /* 0x0000000000587805 */ /* 0x000fe4000001ff00 */
[----:B------:R-:W-:Y:S02]  /*0c00*/  CS2R R90, SRZ ;  /* 0x00000000005a7805 */ /* 0x000fe4000001ff00 */
[----:B------:R-:W-:Y:S02]  /*0c10*/  CS2R R92, SRZ ;  /* 0x00000000005c7805 */ /* 0x000fe4000001ff00 */
[----:B------:R-:W-:-:S02]  /*0c20*/  CS2R R94, SRZ ;  /* 0x00000000005e7805 */ /* 0x000fc4000001ff00 */
[----:B------:R-:W-:Y:S02]  /*0c30*/  CS2R R96, SRZ ;  /* 0x0000000000607805 */ /* 0x000fe4000001ff00 */
        /* <DEDUP_REMOVED lines=57> */
[----:B------:R-:W-:Y:S01]  /*0fd0*/  CS2R R84, SRZ ;  /* 0x0000000000547805 */ /* 0x000fe2000001ff00 */
[----:B------:R-:W-:Y:S06]  /*0fe0*/  @!P0 BRA `(.L_x_15) ;  /* 0x0000000000988947 */ /* 0x000fec0003800000 */
[----:B------:R-:W-:-:S04]  /*0ff0*/  LOP3.LUT R5, R2, 0x1, RZ, 0xfc, !PT ;  /* 0x0000000102057812 */ /* 0x000fc800078efcff */
[----:B------:R-:W-:-:S13]  /*1000*/  ISETP.NE.AND P1, PT, R5, 0x3, PT ;  /* 0x000000030500780c */ /* 0x000fda0003f25270 */
[----:B------:R-:W-:Y:S05]  /*1010*/  @!P1 BRA `(.L_x_16) ;  /* 0x0000000000049947 */ /* 0x000fea0003800000 */
[----:B------:R-:W-:Y:S01]  /*1020*/  BPT.TRAP 0x1 ;  /* 0x000000040000795c */ /* 0x000fe20000300000 */
.L_x_16:
[----:B------:R-:W4:Y:S01]  /*1030*/  S2UR UR5, SR_CgaCtaId ;  /* 0x00000000000579c3 */ /* 0x000f220000008800 */
[----:B------:R-:W-:Y:S01]  /*1040*/  SHF.L.U32 R5, RZ, 0x1f, RZ ;  /* 0x0000001fff057819 */ /* 0x000fe200000006ff */
[----:B------:R-:W-:Y:S02]  /*1050*/  UMOV UR4, 0x400 ;  /* 0x0000040000047882 */ /* 0x000fe40000000000 */
[----:B----4-:R-:W-:-:S12]  /*1060*/  ULEA UR4, UR5, UR4, 0x18 ;  /* 0x0000000405047291 */ /* 0x010fd8000f8ec03f */
.L_x_17:
[----:B01----:R-:W-:-:S04]  /*1070*/  IMAD.U32 R6, RZ, RZ, UR4 ;  /* 0x00000004ff067e24 */ /* 0x003fc8000f8e00ff */
[----:B------:R0:W1:Y:S03]  /*1080*/  SYNCS.PHASECHK.TRANS64.TRYWAIT P1, [R6+URZ+0x38000], R5 ;  /* 0x03800005060075a7 */ /* 0x000066000802017f */
[----:B-1----:R-:W-:Y:S05]  /*1090*/  @!P1 NANOSLEEP.SYNCS 0x989680 ;  /* 0x009896800000995d */ /* 0x002fea0003900000 */
[----:B------:R-:W1:Y:S02]  /*10a0*/  @!P1 SYNCS.PHASECHK.TRANS64 P1, [R6+URZ+0x38000], R5 ;  /* 0x03800005060095a7 */ /* 0x000e64000802007f */
[----:B-1----:R-:W-:Y:S05]  /*10b0*/  @!P1 BRA `(.L_x_17) ;  /* 0xfffffffc00ec9947 */ /* 0x002fea000383ffff */
[----:B------:R-:W-:Y:S01]  /*10c0*/  UIADD3 UR5, UR4, 0x1c000, URZ ;  /* 0x0001c00004057890 */ /* 0x000fe2000fffe03f */
[----:B------:R-:W-:Y:S01]  /*10d0*/  WARPGROUP.ARRIVE ;  /* 0x00000000000079c5 */ /* 0x000fe20000000000 */
[----:B------:R-:W-:Y:S02]  /*10e0*/  USHF.R.U32.HI UR4, URZ, 0x4, UR4 ;  /* 0x000000043f047899 */ /* 0x000fe40008011604 */
[----:B------:R-:W-:Y:S02]  /*10f0*/  USHF.R.U32.HI UR5, URZ, 0x4, UR5 ;  /* 0x000000043f057899 */ /* 0x000fe40008011605 */
[----:B------:R-:W-:Y:S02]  /*1100*/  ULOP3.LUT UR4, UR4, 0x3fff, URZ, 0xc0, !UPT ;  /* 0x00003fff04047892 */ /* 0x000fe4000f8ec03f */
[----:B------:R-:W-:Y:S02]  /*1110*/  ULOP3.LUT UR5, UR5, 0x3fff, URZ, 0xc0, !UPT ;  /* 0x00003fff05057892 */ /* 0x000fe4000f8ec03f */
[----:B------:R-:W-:-:S02]  /*1120*/  ULOP3.LUT UR8, UR4, 0x10000, URZ, 0xfc, !UPT ;  /* 0x0001000004087892 */ /* 0x000fc4000f8efc3f */
[----:B------:R-:W-:Y:S01]  /*1130*/  ULOP3.LUT UR9, UR5, 0x1000000, URZ, 0xfc, !UPT ;  /* 0x0100000005097892 */ /* 0x000fe2000f8efc3f */
[----:B------:R-:W-:Y:S02]  /*1140*/  UMOV UR7, 0x40000040 ;  /* 0x4000004000077882 */ /* 0x000fe40000000000 */
[----:B------:R-:W-:Y:S02]  /*1150*/  UMOV UR5, 0x80000020 ;  /* 0x8000002000057882 */ /* 0x000fe40000000000 */
[----:B------:R-:W-:Y:S02]  /*1160*/  UMOV UR4, UR8 ;  /* 0x0000000800047c82 */ /* 0x000fe40008000000 */
[----:B------:R-:W-:Y:S02]  /*1170*/  UMOV UR6, UR9 ;  /* 0x0000000900067c82 */ /* 0x000fe40008000000 */
[----:B------:R-:W-:Y:S01]  /*1180*/  HGMMA.64x128x16.F32.BF16 R88, gdesc[UR4].tnspB, RZ, !UPT ;  /* 0x41e00000045879f0 */ /* 0x000fe2000c7018ff */
[----:B------:R-:W-:Y:S01]  /*1190*/  UIADD3 UR4, UR8, 0x100, URZ ;  /* 0x0000010008047890 */ /* 0x000fe2000fffe03f */
[----:B------:R-:W-:-:S10]  /*11a0*/  UMOV UR5, 0x80000020 ;  /* 0x8000002000057882 */ /* 0x000fd40000000000 */
[----:B------:R-:W-:Y:S01]  /*11b0*/  HGMMA.64x128x16.F32.BF16 R24, gdesc[UR4].tnspB, RZ, !UPT ;  /* 0x41e00000041879f0 */ /* 0x000fe2000c7018ff */
[----:B------:R-:W-:Y:S02]  /*11c0*/  UIADD3 UR4, UR8, 0x2, URZ ;  /* 0x0000000208047890 */ /* 0x000fe4000fffe03f */
[----:B------:R-:W-:Y:S01]  /*11d0*/  UIADD3 UR6, UR9, 0x80, URZ ;  /* 0x0000008009067890 */ /* 0x000fe2000fffe03f */
[----:B------:R-:W-:Y:S01]  /*11e0*/  UMOV UR5, 0x80000020 ;  /* 0x8000002000057882 */ /* 0x000fe20000000000 */
[----:B------:R-:W-:-:S07]  /*11f0*/  UMOV UR7, 0x40000040 ;  /* 0x4000004000077882 */ /* 0x000fce0000000000 */
[----:B------:R-:W-:Y:S01]  /*1200*/  HGMMA.64x128x16.F32.BF16 R88, gdesc[UR4].tnspB, R88 ;  /* 0x41e00000045879f0 */ /* 0x000fe20008701858 */
[----:B------:R-:W-:Y:S01]  /*1210*/  UIADD3 UR4, UR8, 0x102, URZ ;  /* 0x0000010208047890 */ /* 0x000fe2000fffe03f */
[----:B------:R-:W-:-:S10]  /*1220*/  UMOV UR5, 0x80000020 ;  /* 0x8000002000057882 */ /* 0x000fd40000000000 */
[----:B------:R-:W-:Y:S01]  /*1230*/  HGMMA.64x128x16.F32.BF16 R24, gdesc[UR4].tnspB, R24, gsb0 ;  /* 0x41e00000041879f0 */ /* 0x000fe20008001818 */
[----:B------:R-:W-:-:S05]  /*1240*/  UMOV UR4, 0x1 ;  /* 0x0000000100047882 */ /* 0x000fca0000000000 */
.L_x_15:
[----:B01----:R-:W-:-:S05]  /*1250*/  VIMNMX R6, R3, 0x1, PT ;  /* 0x0000000103067848 */ /* 0x003fca0003fe0100 */
[----:B------:R-:W-:-:S05]  /*1260*/  IMAD.IADD R6, R3, 0x1, -R6 ;  /* 0x0000000103067824 */ /* 0x000fca00078e0a06 */
[----:B------:R-:W-:-:S13]  /*1270*/  ISETP.GE.AND P1, PT, R6, 0x1, PT ;  /* 0x000000010600780c */ /* 0x000fda0003f26270 */
[----:B------:R-:W-:Y:S05]  /*1280*/  @!P1 BRA `(.L_x_18) ;  /* 0x00000004000c9947 */ /* 0x000fea0003800000 */
[----:B------:R-:W0:Y:S01]  /*1290*/  S2UR UR6, SR_CgaCtaId ;  /* 0x00000000000679c3 */ /* 0x000e220000008800 */
[----:B------:R-:W-:Y:S01]  /*12a0*/  UMOV UR5, 0x400 ;  /* 0x0000040000057882 */ /* 0x000fe20000000000 */
[----:B------:R-:W-:Y:S01]  /*12b0*/  LOP3.LUT R12, R2, 0x1, RZ, 0xfc, !PT ;  /* 0x00000001020c7812 */ /* 0x000fe200078efcff */
[----:B------:R-:W-:Y:S01]  /*12c0*/  IMAD.MOV.U32 R11, RZ, RZ, RZ ;  /* 0x000000ffff0b7224 */ /* 0x000fe200078e00ff */
[----:B------:R-:W-:Y:S01]  /*12d0*/  UISETP.NE.U32.AND UP0, UPT, UR4, URZ, UPT ;  /* 0x0000003f0400728c */ /* 0x000fe2000bf05070 */
[----:B------:R-:W-:Y:S02]  /*12e0*/  IMAD.MOV.U32 R3, RZ, RZ, R6 ;  /* 0x000000ffff037224 */ /* 0x000fe400078e0006 */
[----:B------:R-:W-:Y:S01]  /*12f0*/  IMAD.MOV.U32 R5, RZ, RZ, RZ ;  /* 0x000000ffff057224 */ /* 0x000fe200078e00ff */
[----:B0-----:R-:W-:-:S04]  /*1300*/  ULEA UR7, UR6, UR5, 0x18 ;  /* 0x0000000506077291 */ /* 0x001fc8000f8ec03f */
[----:B------:R-:W-:Y:S02]  /*1310*/  UIADD3 UR6, UR7, 0x1c000, URZ ;  /* 0x0001c00007067890 */ /* 0x000fe4000fffe03f */
[----:B------:R-:W-:Y:S02]  /*1320*/  USHF.R.U32.HI UR5, URZ, 0x4, UR7 ;  /* 0x000000043f057899 */ /* 0x000fe40008011607 */
[----:B------:R-:W-:Y:S02]  /*1330*/  USHF.R.U32.HI UR6, URZ, 0x4, UR6 ;  /* 0x000000043f067899 */ /* 0x000fe40008011606 */
[----:B------:R-:W-:Y:S02]  /*1340*/  ULOP3.LUT UR5, UR5, 0x3fff, URZ, 0xc0, !UPT ;  /* 0x00003fff05057892 */ /* 0x000fe4000f8ec03f */
[----:B------:R-:W-:Y:S02]  /*1350*/  ULOP3.LUT UR6, UR6, 0x3fff, URZ, 0xc0, !UPT ;  /* 0x00003fff06067892 */ /* 0x000fe4000f8ec03f */
[----:B------:R-:W-:-:S02]  /*1360*/  ULOP3.LUT UR14, UR5, 0x10000, URZ, 0xfc, !UPT ;  /* 0x00010000050e7892 */ /* 0x000fc4000f8efc3f */
[----:B------:R-:W-:-:S12]  /*1370*/  ULOP3.LUT UR15, UR6, 0x1000000, URZ, 0xfc, !UPT ;  /* 0x01000000060f7892 */ /* 0x000fd8000f8efc3f */
.L_x_23:
[----:B------:R-:W-:-:S13]  /*1380*/  ISETP.NE.AND P2, PT, R12, 0x3, PT ;  /* 0x000000030c00780c */ /* 0x000fda0003f45270 */
[----:B------:R-:W-:Y:S05]  /*1390*/  @!P2 BRA `(.L_x_19) ;  /* 0x000000000004a947 */ /* 0x000fea0003800000 */
[----:B------:R-:W-:Y:S01]  /*13a0*/  BPT.TRAP 0x1 ;  /* 0x000000040000795c */ /* 0x000fe20000300000 */
.L_x_19:
[----:B------:R-:W-:Y:S01]  /*13b0*/  SHF.L.U32 R7, R11, 0x1f, RZ ;  /* 0x0000001f0b077819 */ /* 0x000fe200000006ff */
[----:B------:R-:W-:-:S12]  /*13c0*/  ULEA UR5, UR4, UR7, 0x3 ;  /* 0x0000000704057291 */ /* 0x000fd8000f8e183f */
.L_x_20:
[----:B0-----:R-:W-:-:S04]  /*13d0*/  IMAD.U32 R10, RZ, RZ, UR5 ;  /* 0x00000005ff0a7e24 */ /* 0x001fc8000f8e00ff */
[----:B------:R0:W1:Y:S03]  /*13e0*/  SYNCS.PHASECHK.TRANS64.TRYWAIT P1, [R10+URZ+0x38000], R7 ;  /* 0x038000070a0075a7 */ /* 0x000066000802017f */
[----:B-1----:R-:W-:Y:S05]  /*13f0*/  @!P1 NANOSLEEP.SYNCS 0x989680 ;  /* 0x009896800000995d */ /* 0x002fea0003900000 */
[----:B------:R-:W1:Y:S02]  /*1400*/  @!P1 SYNCS.PHASECHK.TRANS64 P1, [R10+URZ+0x38000], R7 ;  /* 0x038000070a0095a7 */ /* 0x000e64000802007f */
[----:B-1----:R-:W-:Y:S05]  /*1410*/  @!P1 BRA `(.L_x_20) ;  /* 0xfffffffc00ec9947 */ /* 0x002fea000383ffff */
[----:B------:R-:W-:Y:S01]  /*1420*/  ULEA UR5, UR4, UR14, 0x9 ;  /* 0x0000000e04057291 */ /* 0x000fe2000f8e483f */
[----:B------:R-:W-:Y:S01]  /*1430*/  WARPGROUP.ARRIVE ;  /* 0x00000000000079c5 */ /* 0x000fe20000000000 */
[----:B------:R-:W-:Y:S01]  /*1440*/  ULEA UR6, UR4, UR15, 0x9 ;  /* 0x0000000f04067291 */ /* 0x000fe2000f8e483f */
[----:B------:R-:W-:Y:S01]  /*1450*/  UMOV UR9, 0x80000020 ;  /* 0x8000002000097882 */ /* 0x000fe20000000000 */
[----:B------:R-:W-:-:S03]  /*1460*/  UMOV UR11, 0x40000040 ;  /* 0x40000040000b7882 */ /* 0x000fc60000000000 */
[----:B------:R-:W-:Y:S02]  /*1470*/  UMOV UR8, UR5 ;  /* 0x0000000500087c82 */ /* 0x000fe40008000000 */
[----:B------:R-:W-:Y:S02]  /*1480*/  UMOV UR10, UR6 ;  /* 0x00000006000a7c82 */ /* 0x000fe40008000000 */
[----:B------:R-:W-:Y:S01]  /*1490*/  HGMMA.64x128x16.F32.BF16 R88, gdesc[UR8].tnspB, R88, UP0 ;  /* 0x41e00000085879f0 */ /* 0x000fe2000bf01858 */
[----:B------:R-:W-:Y:S01]  /*14a0*/  UIADD3 UR8, UR5, 0x100, URZ ;  /* 0x0000010005087890 */ /* 0x000fe2000fffe03f */
[----:B------:R-:W-:-:S10]  /*14b0*/  UMOV UR9, 0x80000020 ;  /* 0x8000002000097882 */ /* 0x000fd40000000000 */
[----:B------:R-:W-:Y:S01]  /*14c0*/  HGMMA.64x128x16.F32.BF16 R24, gdesc[UR8].tnspB, R24, UP0 ;  /* 0x41e00000081879f0 */ /* 0x000fe2000bf01818 */
[----:B------:R-:W-:Y:S02]  /*14d0*/  UIADD3 UR8, UR5, 0x2, URZ ;  /* 0x0000000205087890 */ /* 0x000fe4000fffe03f */
[----:B------:R-:W-:Y:S01]  /*14e0*/  UIADD3 UR10, UR6, 0x80, URZ ;  /* 0x00000080060a7890 */ /* 0x000fe2000fffe03f */
[----:B------:R-:W-:Y:S01]  /*14f0*/  UMOV UR9, 0x80000020 ;  /* 0x8000002000097882 */ /* 0x000fe20000000000 */
[----:B------:R-:W-:-:S07]  /*1500*/  UMOV UR11, 0x40000040 ;  /* 0x40000040000b7882 */ /* 0x000fce0000000000 */
[----:B------:R-:W-:Y:S01]  /*1510*/  HGMMA.64x128x16.F32.BF16 R88, gdesc[UR8].tnspB, R88 ;  /* 0x41e00000085879f0 */ /* 0x000fe20008701858 */
[----:B------:R-:W-:Y:S01]  /*1520*/  UIADD3 UR8, UR5, 0x102, URZ ;  /* 0x0000010205087890 */ /* 0x000fe2000fffe03f */
[----:B------:R-:W-:-:S10]  /*1530*/  UMOV UR9, 0x80000020 ;  /* 0x8000002000097882 */ /* 0x000fd40000000000 */
[----:B------:R-:W-:Y:S03]  /*1540*/  HGMMA.64x128x16.F32.BF16 R24, gdesc[UR8].tnspB, R24, gsb0 ;  /* 0x41e00000081879f0 */ /* 0x000fe60008001818 */
[----:B------:R-:W-:Y:S02]  /*1550*/  WARPGROUP.DEPBAR.LE gsb0, 0x1 ;  /* 0x00008000000079c5 */ /* 0x000fe40000010100 */
[----:B------:R-:W-:Y:S05]  /*1560*/  @!P2 BRA `(.L_x_21) ;  /* 0x000000000004a947 */ /* 0x000fea0003800000 */
[----:B------:R-:W-:Y:S01]  /*1570*/  BPT.TRAP 0x1 ;  /* 0x000000040000795c */ /* 0x000fe20000300000 */
.L_x_21:
[----:B------:R-:W-:-:S13]  /*1580*/  ISETP.NE.AND P1, PT, R4, RZ, PT ;  /* 0x000000ff0400720c */ /* 0x000fda0003f25270 */
[----:B0-----:R-:W-:-:S05]  /*1590*/  @P1 LEA R7, R5, UR7, 0x3 ;  /* 0x0000000705071c11 */ /* 0x001fca000f8e18ff */
[----:B------:R-:W-:-:S05]  /*15a0*/  @P1 VIADD R7, R7, 0x38070 ;  /* 0x0003807007071836 */ /* 0x000fca0000000000 */
[----:B------:R-:W-:-:S04]  /*15b0*/  @P1 PRMT R7, R0, 0x654, R7 ;  /* 0x0000065400071816 */ /* 0x000fc80000000007 */
[----:B------:R0:W-:Y:S01]  /*15c0*/  @P1 SYNCS.ARRIVE.TRANS64.RED.A1T0 RZ, [R7+URZ], RZ ;  /* 0x000000ff07ff19a7 */ /* 0x0001e2000810043f */
[----:B------:R-:W-:-:S13]  /*15d0*/  ISETP.GT.U32.AND P1, PT, R2, 0x1, PT ;  /* 0x000000010200780c */ /* 0x000fda0003f24070 */
[----:B0-----:R-:W-:Y:S05]  /*15e0*/  @P1 BRA `(.L_x_22) ;  /* 0x0000000000041947 */ /* 0x001fea0003800000 */
[----:B------:R-:W-:Y:S01]  /*15f0*/  BPT.TRAP 0x1 ;  /* 0x000000040000795c */ /* 0x000fe20000300000 */
.L_x_22:
[----:B------:R-:W-:Y:S01]  /*1600*/  UIADD3 UR4, UR4, 0x1, URZ ;  /* 0x0000000104047890 */ /* 0x000fe2000fffe03f */
[----:B------:R-:W-:Y:S01]  /*1610*/  ISETP.GT.AND P2, PT, R3, 0x1, PT ;  /* 0x000000010300780c */ /* 0x000fe20003f44270 */
[----:B------:R-:W-:Y:S02]  /*1620*/  VIADD R5, R5, 0x1 ;  /* 0x0000000105057836 */ /* 0x000fe40000000000 */
[----:B------:R-:W-:Y:S01]  /*1630*/  UISETP.NE.AND UP0, UPT, UR4, 0xe, UPT ;  /* 0x0000000e0400788c */ /* 0x000fe2000bf05270 */
[----:B------:R-:W-:Y:S02]  /*1640*/  VIADD R3, R3, 0xffffffff ;  /* 0xffffffff03037836 */ /* 0x000fe40000000000 */
[C---:B------:R-:W-:Y:S01]  /*1650*/  ISETP.NE.AND P1, PT, R5.reuse, 0xe, PT ;  /* 0x0000000e0500780c */ /* 0x040fe20003f25270 */
[----:B------:R-:W-:Y:S02]  /*1660*/  USEL UR5, URZ, 0x1, UP0 ;  /* 0x000000013f057887 */ /* 0x000fe40008000000 */
[----:B------:R-:W-:Y:S01]  /*1670*/  USEL UR4, UR4, URZ, UP0 ;  /* 0x0000003f04047287 */ /* 0x000fe20008000000 */
[----:B------:R-:W-:Y:S01]  /*1680*/  SEL R5, R5, RZ, P1 ;  /* 0x000000ff05057207 */ /* 0x000fe20000800000 */
[----:B------:R-:W-:-:S02]  /*1690*/  UPLOP3.LUT UP0, UPT, UPT, UPT, UPT, 0x80, 0x0 ;  /* 0x000000000000789c */ /* 0x000fc40003f0f070 */
[----:B------:R-:W-:Y:S01]  /*16a0*/  LOP3.LUT R11, R11, UR5, RZ, 0x3c, !PT ;  /* 0x000000050b0b7c12 */ /* 0x000fe2000f8e3cff */
[----:B------:R-:W-:Y:S08]  /*16b0*/  @P2 BRA `(.L_x_23) ;  /* 0xfffffffc00302947 */ /* 0x000ff0000383ffff */
.L_x_18:
[----:B------:R-:W-:Y:S02]  /*16c0*/  WARPGROUP.DEPBAR.LE gsb0, 0x0 ;  /* 0x00008000000079c5 */ /* 0x000fe40000010000 */
[----:B------:R-:W-:Y:S05]  /*16d0*/  @!P0 BRA `(.L_x_24) ;  /* 0x0000000000588947 */ /* 0x000fea0003800000 */
[----:B------:R-:W-:-:S04]  /*16e0*/  LOP3.LUT R3, R2, 0x1, RZ, 0xfc, !PT ;  /* 0x0000000102037812 */ /* 0x000fc800078efcff */
[----:B------:R-:W-:-:S13]  /*16f0*/  ISETP.NE.AND P0, PT, R3, 0x3, PT ;  /* 0x000000030300780c */ /* 0x000fda0003f05270 */
[----:B------:R-:W-:Y:S05]  /*1700*/  @!P0 BRA `(.L_x_25) ;  /* 0x0000000000048947 */ /* 0x000fea0003800000 */
[----:B------:R-:W-:Y:S01]  /*1710*/  BPT.TRAP 0x1 ;  /* 0x000000040000795c */ /* 0x000fe20000300000 */
.L_x_25:
[----:B------:R-:W-:Y:S01]  /*1720*/  ISETP.NE.AND P0, PT, R4, RZ, PT ;  /* 0x000000ff0400720c */ /* 0x000fe20003f05270 */
[----:B------:R-:W-:Y:S01]  /*1730*/  BSSY B0, `(.L_x_26) ;  /* 0x000000e000007945 */ /* 0x000fe20003800000 */
[----:B------:R-:W-:-:S11]  /*1740*/  ISETP.GT.U32.AND P1, PT, R2, 0x1, PT ;  /* 0x000000010200780c */ /* 0x000fd60003f24070 */
[----:B------:R-:W-:Y:S05]  /*1750*/  @!P0 BRA `(.L_x_27) ;  /* 0x00000000002c8947 */ /* 0x000fea0003800000 */
[----:B------:R-:W0:Y:S01]  /*1760*/  S2R R5, SR_CgaCtaId ;  /* 0x0000000000057919 */ /* 0x000e220000008800 */
[----:B------:R-:W-:-:S05]  /*1770*/  SHF.R.U32.HI R2, RZ, 0x1, R6 ;  /* 0x00000001ff027819 */ /* 0x000fca0000011606 */
[----:B------:R-:W-:Y:S01]  /*1780*/  IMAD.WIDE.U32 R2, R2, -0x6db6db6d, RZ ;  /* 0x9249249302027825 */ /* 0x000fe200078e00ff */
[----:B------:R-:W-:-:S04]  /*1790*/  MOV R2, 0x400 ;  /* 0x0000040000027802 */ /* 0x000fc80000000f00 */
[----:B------:R-:W-:-:S05]  /*17a0*/  SHF.R.U32.HI R3, RZ, 0x2, R3 ;  /* 0x00000002ff037819 */ /* 0x000fca0000011603 */
[----:B------:R-:W-:Y:S01]  /*17b0*/  IMAD R6, R3, -0xe, R6 ;  /* 0xfffffff203067824 */ /* 0x000fe200078e0206 */
[----:B0-----:R-:W-:-:S05]  /*17c0*/  LEA R5, R5, R2, 0x18 ;  /* 0x0000000205057211 */ /* 0x001fca00078ec0ff */
[----:B------:R-:W-:-:S04]  /*17d0*/  IMAD R6, R6, 0x8, R5 ;  /* 0x0000000806067824 */ /* 0x000fc800078e0205 */
[----:B------:R-:W-:-:S05]  /*17e0*/  VIADD R3, R6, 0x38070 ;  /* 0x0003807006037836 */ /* 0x000fca0000000000 */
[----:B------:R-:W-:-:S04]  /*17f0*/  PRMT R3, R0, 0x654, R3 ;  /* 0x0000065400037816 */ /* 0x000fc80000000003 */
[----:B------:R0:W-:Y:S03]  /*1800*/  SYNCS.ARRIVE.TRANS64.RED.A1T0 RZ, [R3+URZ], RZ ;  /* 0x000000ff03ff79a7 */ /* 0x0001e6000810043f */
.L_x_27:
[----:B------:R-:W-:Y:S05]  /*1810*/  BSYNC B0 ;  /* 0x0000000000007941 */ /* 0x000fea0003800000 */
.L_x_26:
[----:B------:R-:W-:Y:S05]  /*1820*/  @P1 BRA `(.L_x_24) ;  /* 0x0000000000041947 */ /* 0x000fea0003800000 */
[----:B------:R-:W-:Y:S01]  /*1830*/  BPT.TRAP 0x1 ;  /* 0x000000040000795c */ /* 0x000fe20000300000 */
.L_x_24:
[----:B------:R-:W0:Y:S01]  /*1840*/  S2R R0, SR_TID.X ;  /* 0x0000000000007919 */ /* 0x000e220000002100 */
[----:B------:R-:W-:Y:S01]  /*1850*/  ULDC.64 UR4, c[0x0][0x280] ;  /* 0x0000a00000047ab9 */ /* 0x000fe20000000a00 */
[----:B------:R-:W1:Y:S01]  /*1860*/  S2R R2, SR_CTAID.Y ;  /* 0x0000000000027919 */ /* 0x000e620000002600 */
[----:B------:R-:W4:Y:S01]  /*1870*/  S2R R13, SR_CTAID.X ;  /* 0x00000000000d7919 */ /* 0x000f220000002500 */
[----:B0-----:R-:W-:-:S04]  /*1880*/  SHF.R.S32.HI R3, RZ, 0x1f, R0 ;  /* 0x0000001fff037819 */ /* 0x001fc80000011400 */
[----:B------:R-:W-:-:S04]  /*1890*/  LEA.HI R3, R3, R0, RZ, 0x7 ;  /* 0x0000000003037211 */ /* 0x000fc800078f38ff */
[----:B------:R-:W-:Y:S01]  /*18a0*/  LOP3.LUT R3, R3, 0xffffff80, RZ, 0xc0, !PT ;  /* 0xffffff8003037812 */ /* 0x000fe200078ec0ff */
[----:B----4-:R-:W-:-:S04]  /*18b0*/  IMAD.SHL.U32 R4, R13, 0x80, RZ ;  /* 0x000000800d047824 */ /* 0x010fc800078e00ff */
[----:B------:R-:W-:Y:S02]  /*18c0*/  IMAD.IADD R5, R0, 0x1, -R3 ;  /* 0x0000000100057824 */ /* 0x000fe400078e0a03 */
[----:B-1----:R-:W-:-:S03]  /*18d0*/  IMAD.SHL.U32 R0, R2, 0x80, RZ ;  /* 0x0000008002007824 */ /* 0x002fc600078e00ff */
[----:B------:R-:W-:Y:S02]  /*18e0*/  SHF.R.S32.HI R6, RZ, 0x1f, R5 ;  /* 0x0000001fff067819 */ /* 0x000fe40000011405 */
[----:B------:R-:W-:Y:S02]  /*18f0*/  ISETP.GE.AND P0, PT, R0, UR5, PT ;  /* 0x0000000500007c0c */ /* 0x000fe4000bf06270 */
[----:B------:R-:W-:Y:S02]  /*1900*/  LEA.HI R2, R6, R5, RZ, 0x2 ;  /* 0x0000000506027211 */ /* 0x000fe400078f10ff */
[----:B------:R-:W-:Y:S02]  /*1910*/  ISETP.GE.OR P0, PT, R4, UR4, P0 ;  /* 0x0000000404007c0c */ /* 0x000fe40008706670 */
[--C-:B------:R-:W-:Y:S02]  /*1920*/  SHF.R.S32.HI R10, RZ, 0x2, R2.reuse ;  /* 0x00000002ff0a7819 */ /* 0x100fe40000011402 */
[----:B------:R-:W-:-:S04]  /*1930*/  SHF.R.S32.HI R3, RZ, 0x1f, R2 ;  /* 0x0000001fff037819 */ /* 0x000fc80000011402 */
[----:B------:R-:W-:-:S04]  /*1940*/  LEA.HI R3, R3, R10, RZ, 0x3 ;  /* 0x0000000a03037211 */ /* 0x000fc800078f18ff */
[----:B------:R-:W-:Y:S01]  /*1950*/  LOP3.LUT R3, R3, 0xfffffff8, RZ, 0xc0, !PT ;  /* 0xfffffff803037812 */ /* 0x000fe200078ec0ff */
[----:B------:R-:W-:Y:S06]  /*1960*/  @P0 EXIT ;  /* 0x000000000000094d */ /* 0x000fec0003800000 */
[----:B------:R-:W0:Y:S01]  /*1970*/  LDC.64 R16, c[0x0][0x658] ;  /* 0x00019600ff107b82 */ /* 0x000e220000000a00 */
[----:B------:R-:W-:Y:S01]  /*1980*/  LOP3.LUT R2, R2, 0x7ffffffc, RZ, 0xc0, !PT ;  /* 0x7ffffffc02027812 */ /* 0x000fe200078ec0ff */
[----:B------:R-:W-:Y:S01]  /*1990*/  IMAD.IADD R10, R10, 0x1, -R3 ;  /* 0x000000010a0a7824 */ /* 0x000fe200078e0a03 */
[----:B------:R-:W-:Y:S02]  /*19a0*/  LEA.HI R3, R6, R5, RZ, 0x5 ;  /* 0x0000000506037211 */ /* 0x000fe400078f28ff */
[----:B---3-5:R-:W-:Y:S01]  /*19b0*/  FSETP.NEU.AND P1, PT, R9, RZ, PT ;  /* 0x000000ff0900720b */ /* 0x028fe20003f2d000 */
[----:B------:R-:W-:Y:S01]  /*19c0*/  IMAD.IADD R2, R5, 0x1, -R2 ;  /* 0x0000000105027824 */ /* 0x000fe200078e0a02 */
[----:B------:R-:W-:Y:S02]  /*19d0*/  SHF.R.S32.HI R11, RZ, 0x1f, R10 ;  /* 0x0000001fff0b7819 */ /* 0x000fe4000001140a */
[----:B------:R-:W-:Y:S01]  /*19e0*/  SHF.R.S32.HI R5, RZ, 0x5, R3 ;  /* 0x00000005ff057819 */ /* 0x000fe20000011403 */
[----:B------:R-:W-:-:S02]  /*19f0*/  IMAD.SHL.U32 R7, R2, 0x2, RZ ;  /* 0x0000000202077824 */ /* 0x000fc400078e00ff */
[----:B------:R-:W-:-:S03]  /*1a00*/  IMAD.WIDE R2, R13, 0x80, R10 ;  /* 0x000000800d027825 */ /* 0x000fc600078e020a */
[----:B------:R-:W-:Y:S01]  /*1a10*/  SHF.R.S32.HI R13, RZ, 0x1f, R7 ;  /* 0x0000001fff0d7819 */ /* 0x000fe20000011407 */
[C---:B------:R-:W-:Y:S01]  /*1a20*/  IMAD R11, R5.reuse, -0x10, -R4 ;  /* 0xfffffff0050b7824 */ /* 0x040fe200078e0a04 */
[----:B------:R-:W-:Y:S01]  /*1a30*/  IADD3 R4, P0, R0, R7, RZ ;  /* 0x0000000700047210 */ /* 0x000fe20007f1e0ff */
[----:B------:R-:W-:-:S03]  /*1a40*/  IMAD.WIDE R2, R5, 0x10, R2 ;  /* 0x0000001005027825 */ /* 0x000fc600078e0202 */
[----:B------:R-:W-:Y:S02]  /*1a50*/  LEA.HI.X.SX32 R5, R0, R13, 0x1, P0 ;  /* 0x0000000d00057211 */ /* 0x000fe400000f0eff */
[----:B------:R-:W-:Y:S01]  /*1a60*/  IADD3 R10, R11, UR4, -R10 ;  /* 0x000000040b0a7c10 */ /* 0x000fe2000fffe80a */
[-C--:B0-----:R-:W-:Y:S01]  /*1a70*/  IMAD R6, R3, R16.reuse, RZ ;  /* 0x0000001003067224 */ /* 0x081fe200078e02ff */
[----:B------:R-:W-:Y:S01]  /*1a80*/  IADD3 R0, -R7, UR5, -R0 ;  /* 0x0000000507007c10 */ /* 0x000fe2000fffe900 */
[----:B------:R-:W-:Y:S01]  /*1a90*/  IMAD.WIDE.U32 R14, R2, R16, R4 ;  /* 0x00000010020e7225 */ /* 0x000fe200078e0004 */
[----:B------:R-:W-:Y:S02]  /*1aa0*/  ISETP.GT.AND P2, PT, R10, RZ, PT ;  /* 0x000000ff0a00720c */ /* 0x000fe40003f44270 */
[--C-:B------:R-:W-:Y:S01]  /*1ab0*/  SHF.L.U64.HI R20, R16, 0x3, R17.reuse ;  /* 0x0000000310147819 */ /* 0x100fe20000010211 */
[----:B------:R-:W-:Y:S01]  /*1ac0*/  IMAD R19, R2, R17, R6 ;  /* 0x0000001102137224 */ /* 0x000fe200078e0206 */
[C---:B------:R-:W-:Y:S01]  /*1ad0*/  SHF.L.U64.HI R11, R16.reuse, 0x6, R17 ;  /* 0x00000006100b7819 */ /* 0x040fe20000010211 */
[----:B------:R-:W-:Y:S01]  /*1ae0*/  IMAD.SHL.U32 R21, R16, 0x8, RZ ;  /* 0x0000000810157824 */ /* 0x000fe200078e00ff */
[----:B------:R-:W-:Y:S01]  /*1af0*/  ISETP.GT.AND P0, PT, R0, RZ, P2 ;  /* 0x000000ff0000720c */ /* 0x000fe20001704270 */
[----:B------:R-:W-:-:S02]  /*1b00*/  IMAD.SHL.U32 R16, R16, 0x40, RZ ;  /* 0x0000004010107824 */ /* 0x000fc400078e00ff */
[----:B------:R-:W-:Y:S01]  /*1b10*/  IMAD.IADD R19, R15, 0x1, R19 ;  /* 0x000000010f137824 */ /* 0x000fe200078e0213 */
[----:B------:R-:W-:Y:S09]  /*1b20*/  @!P1 BRA `(.L_x_28) ;  /* 0x0000005000dc9947 */ /* 0x000ff20003800000 */
[----:B------:R-:W-:Y:S01]  /*1b30*/  ULDC.64 UR6, c[0x0][0x630] ;  /* 0x00018c0000067ab9 */ /* 0x000fe20000000a00 */
[----:B------:R-:W-:Y:S01]  /*1b40*/  ULDC.64 UR8, c[0x0][0x628] ;  /* 0x00018a0000087ab9 */ /* 0x000fe20000000a00 */
[----:B------:R-:W-:Y:S01]  /*1b50*/  IMAD R17, R3, UR6, RZ ;  /* 0x0000000603117c24 */ /* 0x000fe2000f8e02ff */
[----:B------:R-:W-:Y:S01]  /*1b60*/  ULDC.64 UR4, c[0x0][0x650] ;  /* 0x0001940000047ab9 */ /* 0x000fe20000000a00 */
[----:B------:R-:W-:-:S04]  /*1b70*/  IMAD.WIDE.U32 R6, R2, UR6, R4 ;  /* 0x0000000602067c25 */ /* 0x000fc8000f8e0004 */
[----:B------:R-:W-:Y:S01]  /*1b80*/  IMAD R17, R2, UR7, R17 ;  /* 0x0000000702117c24 */ /* 0x000fe2000f8e0211 */
[----:B------:R-:W-:-:S03]  /*1b90*/  LEA R12, P1, R6, UR8, 0x1 ;  /* 0x00000008060c7c11 */ /* 0x000fc6000f8208ff */
[----:B------:R-:W-:-:S05]  /*1ba0*/  IMAD.IADD R7, R7, 0x1, R17 ;  /* 0x0000000107077824 */ /* 0x000fca00078e0211 */
[----:B------:R-:W-:-:S05]  /*1bb0*/  LEA.HI.X R13, R6, UR9, R7, 0x1, P1 ;  /* 0x00000009060d7c11 */ /* 0x000fca00088f0c07 */
[----:B------:R-:W3:Y:S01]  /*1bc0*/  @P0 LDG.E.LTC128B.U16 R15, desc[UR12][R12.64] ;  /* 0x0000000c0c0f0981 */ /* 0x000ee2000c1e1520 */
[----:B------:R-:W-:Y:S01]  /*1bd0*/  ISETP.GT.AND P1, PT, R0, 0x1, P2 ;  /* 0x000000010000780c */ /* 0x000fe20001724270 */
[----:B------:R-:W-:Y:S01]  /*1be0*/  BSSY B0, `(.L_x_29) ;  /* 0x000000b000007945 */ /* 0x000fe20003800000 */
[----:B---3--:R-:W-:-:S04]  /*1bf0*/  IMAD.U32 R6, R15, 0x10000, RZ ;  /* 0x000100000f067824 */ /* 0x008fc800078e00ff */
[----:B------:R-:W-:Y:S01]  /*1c00*/  FMUL R7, R6, R9 ;  /* 0x0000000906077220 */ /* 0x000fe20000400000 */
[----:B------:R-:W-:-:S03]  /*1c10*/  LEA R6, P3, R14, UR4, 0x1 ;  /* 0x000000040e067c11 */ /* 0x000fc6000f8608ff */
[----:B--2---:R-:W-:Y:S01]  /*1c20*/  FFMA R7, R88, R8, R7 ;  /* 0x0000000858077223 */ /* 0x004fe20000000007 */
[----:B------:R-:W-:-:S04]  /*1c30*/  PRMT R88, R15, 0x7610, R88 ;  /* 0x000076100f587816 */ /* 0x000fc80000000058 */
[----:B------:R-:W-:Y:S02]  /*1c40*/  F2FP.BF16.F32.PACK_AB R18, RZ, R7 ;  /* 0x00000007ff12723e */ /* 0x000fe400000010ff */
[----:B------:R-:W-:-:S05]  /*1c50*/  LEA.HI.X R7, R14, UR5, R19, 0x1, P3 ;  /* 0x000000050e077c11 */ /* 0x000fca00098f0c13 */
[----:B------:R0:W-:Y:S01]  /*1c60*/  @P0 STG.E.U16 desc[UR12][R6.64], R18 ;  /* 0x0000001206000986 */ /* 0x0001e2000c10150c */
[----:B------:R-:W-:Y:S05]  /*1c70*/  @!P1 BRA `(.L_x_30) ;  /* 0x0000000000049947 */ /* 0x000fea0003800000 */
[----:B------:R1:W5:Y:S02]  /*1c80*/  LDG.E.LTC128B.U16 R88, desc[UR12][R12.64+0x2] ;  /* 0x0000020c0c587981 */ /* 0x000364000c1e1520 */
.L_x_30:
[----:B------:R-:W-:Y:S05]  /*1c90*/  BSYNC B0 ;  /* 0x0000000000007941 */ /* 0x000fea0003800000 */
.L_x_29:
[----:B------:R-:W-:Y:S01]  /*1ca0*/  USHF.L.U32 UR4, UR6, 0x3, URZ ;  /* 0x0000000306047899 */ /* 0x000fe2000800063f */
[----:B0----5:R-:W-:Y:S01]  /*1cb0*/  IMAD.U32 R18, R88, 0x10000, RZ ;  /* 0x0001000058127824 */ /* 0x021fe200078e00ff */
[----:B------:R-:W-:Y:S01]  /*1cc0*/  USHF.L.U64.HI UR5, UR6, 0x3, UR7 ;  /* 0x0000000306057899 */ /* 0x000fe20008010207 */
[----:B------:R-:W-:Y:S02]  /*1cd0*/  ISETP.GT.AND P0, PT, R10, 0x8, PT ;  /* 0x000000080a00780c */ /* 0x000fe40003f04270 */
[----:B------:R-:W-:Y:S01]  /*1ce0*/  FMUL R22, R18, R9 ;  /* 0x0000000912167220 */ /* 0x000fe20000400000 */
[----:B------:R-:W-:Y:S01]  /*1cf0*/  IMAD.U32 R14, RZ, RZ, UR4 ;  /* 0x00000004ff0e7e24 */ /* 0x000fe2000f8e00ff */
[----:B------:R-:W-:Y:S01]  /*1d00*/  ISETP.GT.AND P3, PT, R0, RZ, P0 ;  /* 0x000000ff0000720c */ /* 0x000fe20000764270 */
[----:B------:R-:W-:Y:S02]  /*1d10*/  IMAD.U32 R15, RZ, RZ, UR5 ;  /* 0x00000005ff0f7e24 */ /* 0x000fe4000f8e00ff */
[----:B------:R-:W-:Y:S01]  /*1d20*/  FFMA R22, R89, R8, R22 ;  /* 0x0000000859167223 */ /* 0x000fe20000000016 */
[----:B------:R-:W-:-:S04]  /*1d30*/  IMAD.WIDE.U32 R18, R2, UR6, R14 ;  /* 0x0000000602127c25 */ /* 0x000fc8000f8e000e */
[----:B------:R-:W-:Y:S02]  /*1d40*/  F2FP.BF16.F32.PACK_AB R89, RZ, R22 ;  /* 0x00000016ff59723e */ /* 0x000fe400000010ff */
[----:B------:R-:W-:-:S03]  /*1d50*/  IADD3 R23, P4, R4, R18, RZ ;  /* 0x0000001204177210 */ /* 0x000fc60007f9e0ff */
[----:B------:R0:W-:Y:S01]  /*1d60*/  @P1 STG.E.U16 desc[UR12][R6.64+0x2], R89 ;  /* 0x0000025906001986 */ /* 0x0001e2000c10150c */
[----:B------:R-:W-:Y:S02]  /*1d70*/  IADD3.X R22, R5, R17, R19, P4, !PT ;  /* 0x0000001105167210 */ /* 0x000fe400027fe413 */
[----:B------:R-:W-:-:S04]  /*1d80*/  LEA R18, P4, R23, UR8, 0x1 ;  /* 0x0000000817127c11 */ /* 0x000fc8000f8808ff */
[----:B------:R-:W-:-:S05]  /*1d90*/  LEA.HI.X R19, R23, UR9, R22, 0x1, P4 ;  /* 0x0000000917137c11 */ /* 0x000fca000a0f0c16 */
[----:B------:R-:W2:Y:S01]  /*1da0*/  @P3 LDG.E.LTC128B.U16 R88, desc[UR12][R18.64] ;  /* 0x0000000c12583981 */ /* 0x000ea2000c1e1520 */
[C---:B------:R-:W-:Y:S01]  /*1db0*/  IMAD.SHL.U32 R17, R21.reuse, 0x2, RZ ;  /* 0x0000000215117824 */ /* 0x040fe200078e00ff */
[----:B------:R-:W-:Y:S01]  /*1dc0*/  SHF.L.U64.HI R21, R21, 0x1, R20 ;  /* 0x0000000115157819 */ /* 0x000fe20000010214 */
[----:B------:R-:W-:Y:S01]  /*1dd0*/  BSSY B0, `(.L_x_31) ;  /* 0x000000b000007945 */ /* 0x000fe20003800000 */
[----:B------:R-:W-:Y:S01]  /*1de0*/  ISETP.GT.AND P1, PT, R0, 0x1, P0 ;  /* 0x000000010000780c */ /* 0x000fe20000724270 */
[----:B--2---:R-:W-:-:S04]  /*1df0*/  IMAD.U32 R22, R88, 0x10000, RZ ;  /* 0x0001000058167824 */ /* 0x004fc800078e00ff */
[----:B------:R-:W-:Y:S01]  /*1e00*/  FMUL R23, R22, R9 ;  /* 0x0000000916177220 */ /* 0x000fe20000400000 */
[----:B------:R-:W-:-:S03]  /*1e10*/  IADD3 R22, P4, R17, R6, RZ ;  /* 0x0000000611167210 */ /* 0x000fc60007f9e0ff */
[----:B------:R-:W-:-:S05]  /*1e20*/  FFMA R23, R90, R8, R23 ;  /* 0x000000085a177223 */ /* 0x000fca0000000017 */
[----:B------:R-:W-:Y:S01]  /*1e30*/  F2FP.BF16.F32.PACK_AB R20, RZ, R23 ;  /* 0x00000017ff14723e */ /* 0x000fe200000010ff */
[----:B------:R-:W-:-:S05]  /*1e40*/  IMAD.X R23, R21, 0x1, R7, P4 ;  /* 0x0000000115177824 */ /* 0x000fca00020e0607 */
[----:B------:R0:W-:Y:S01]  /*1e50*/  @P3 STG.E.U16 desc[UR12][R22.64], R20 ;  /* 0x0000001416003986 */ /* 0x0001e2000c10150c */
[----:B------:R-:W-:Y:S05]  /*1e60*/  @!P1 BRA `(.L_x_32) ;  /* 0x0000000000049947 */ /* 0x000fea0003800000 */
[----:B------:R2:W5:Y:S02]  /*1e70*/  LDG.E.LTC128B.U16 R88, desc[UR12][R18.64+0x2] ;  /* 0x0000020c12587981 */ /* 0x000564000c1e1520 */
.L_x_32:
[----:B------:R-:W-:Y:S05]  /*1e80*/  BSYNC B0 ;  /* 0x0000000000007941 */ /* 0x000fea0003800000 */
.L_x_31:
[----:B0----5:R-:W-:Y:S01]  /*1e90*/  IMAD.U32 R20, R88, 0x10000, RZ ;  /* 0x0001000058147824 */ /* 0x021fe200078e00ff */
[----:B------:R-:W-:Y:S01]  /*1ea0*/  ISETP.GT.AND P3, PT, R0, 0x8, P2 ;  /* 0x000000080000780c */ /* 0x000fe20001764270 */
[----:B------:R-:W-:Y:S02]  /*1eb0*/  BSSY B0, `(.L_x_33) ;  /* 0x0000007000007945 */ /* 0x000fe40003800000 */
[----:B------:R-:W-:-:S04]  /*1ec0*/  FMUL R20, R20, R9 ;  /* 0x0000000914147220 */ /* 0x000fc80000400000 */
[----:B------:R-:W-:-:S05]  /*1ed0*/  FFMA R20, R91, R8, R20 ;  /* 0x000000085b147223 */ /* 0x000fca0000000014 */
[----:B------:R-:W-:-:S05]  /*1ee0*/  F2FP.BF16.F32.PACK_AB R20, RZ, R20 ;  /* 0x00000014ff14723e */ /* 0x000fca00000010ff */
[----:B------:R0:W-:Y:S01]  /*1ef0*/  @P1 STG.E.U16 desc[UR12][R22.64+0x2], R20 ;  /* 0x0000021416001986 */ /* 0x0001e2000c10150c */
[----:B------:R-:W-:Y:S05]  /*1f00*/  @!P3 BRA `(.L_x_34) ;  /* 0x000000000004b947 */ /* 0x000fea0003800000 */
[----:B------:R3:W5:Y:S02]  /*1f10*/  LDG.E.LTC128B.U16 R88, desc[UR12][R12.64+0x10] ;  /* 0x0000100c0c587981 */ /* 0x000764000c1e1520 */
.L_x_34:
[----:B------:R-:W-:Y:S05]  /*1f20*/  BSYNC B0 ;  /* 0x0000000000007941 */ /* 0x000fea0003800000 */
.L_x_33:
        /* <DEDUP_REMOVED lines=9> */
.L_x_36:
[----:B------:R-:W-:Y:S05]  /*1fc0*/  BSYNC B0 ;  /* 0x0000000000007941 */ /* 0x000fea0003800000 */
.L_x_35:
[----:B-----5:R-:W-:Y:S01]  /*1fd0*/  IMAD.U32 R20, R88, 0x10000, RZ ;  /* 0x0001000058147824 */ /* 0x020fe200078e00ff */
        /* <DEDUP_REMOVED lines=8> */
.L_x_38:
[----:B------:R-:W-:Y:S05]  /*2060*/  BSYNC B0 ;  /* 0x0000000000007941 */ /* 0x000fea0003800000 */
.L_x_37:
        /* <DEDUP_REMOVED lines=9> */
.L_x_40:
[----:B------:R-:W-:Y:S05]  /*2100*/  BSYNC B0 ;  /* 0x0000000000007941 */ /* 0x000fea0003800000 */
.L_x_39:
        /* <DEDUP_REMOVED lines=9> */
.L_x_42:
[----:B------:R-:W-:Y:S05]  /*21a0*/  BSYNC B0 ;  /* 0x0000000000007941 */ /* 0x000fea0003800000 */
.L_x_41:
        /* <DEDUP_REMOVED lines=9> */
.L_x_44:
[----:B------:R-:W-:Y:S05]  /*2240*/  BSYNC B0 ;  /* 0x0000000000007941 */ /* 0x000fea0003800000 */
.L_x_43:
        /* <DEDUP_REMOVED lines=9> */
.L_x_46:
[----:B------:R-:W-:Y:S05]  /*22e0*/  BSYNC B0 ;  /* 0x0000000000007941 */ /* 0x000fea0003800000 */
.L_x_45:
        /* <DEDUP_REMOVED lines=9> */
.L_x_48:
[----:B------:R-:W-:Y:S05]  /*2380*/  BSYNC B0 ;  /* 0x0000000000007941 */ /* 0x000fea0003800000 */
.L_x_47:
        /* <DEDUP_REMOVED lines=9> */
.L_x_50:
[----:B------:R-:W-:Y:S05]  /*2420*/  BSYNC B0 ;  /* 0x0000000000007941 */ /* 0x000fea0003800000 */
.L_x_49:
        /* <DEDUP_REMOVED lines=9> */
.L_x_52:
[----:B------:R-:W-:Y:S05]  /*24c0*/  BSYNC B0 ;  /* 0x0000000000007941 */ /* 0x000fea0003800000 */
.L_x_51:
        /* <DEDUP_REMOVED lines=9> */
.L_x_54:
[----:B------:R-:W-:Y:S05]  /*2560*/  BSYNC B0 ;  /* 0x0000000000007941 */ /* 0x000fea0003800000 */
.L_x_53:
        /* <DEDUP_REMOVED lines=9> */
.L_x_56:
[----:B------:R-:W-:Y:S05]  /*2600*/  BSYNC B0 ;  /* 0x0000000000007941 */ /* 0x000fea0003800000 */
.L_x_55:
        /* <DEDUP_REMOVED lines=9> */
.L_x_58:
[----:B------:R-:W-:Y:S05]  /*26a0*/  BSYNC B0 ;  /* 0x0000000000007941 */ /* 0x000fea0003800000 */
.L_x_57:
        /* <DEDUP_REMOVED lines=9> */
.L_x_60:
[----:B------:R-:W-:Y:S05]  /*2740*/  BSYNC B0 ;  /* 0x0000000000007941 */ /* 0x000fea0003800000 */
.L_x_59:
        /* <DEDUP_REMOVED lines=9> */
.L_x_62:
[----:B------:R-:W-:Y:S05]  /*27e0*/  BSYNC B0 ;  /* 0x0000000000007941 */ /* 0x000fea0003800000 */
.L_x_61:
        /* <DEDUP_REMOVED lines=9> */
.L_x_64:
[----:B------:R-:W-:Y:S05]  /*2880*/  BSYNC B0 ;  /* 0x0000000000007941 */ /* 0x000fea0003800000 */
.L_x_63:
        /* <DEDUP_REMOVED lines=9> */
.L_x_66:
[----:B------:R-:W-:Y:S05]  /*2920*/  BSYNC B0 ;  /* 0x0000000000007941 */ /* 0x000fea0003800000 */
.L_x_65:
        /* <DEDUP_REMOVED lines=9> */
.L_x_68:
[----:B------:R-:W-:Y:S05]  /*29c0*/  BSYNC B0 ;  /* 0x0000000000007941 */ /* 0x000fea0003800000 */
.L_x_67:
        /* <DEDUP_REMOVED lines=9> */
.L_x_70:
[----:B------:R-:W-:Y:S05]  /*2a60*/  BSYNC B0 ;  /* 0x0000000000007941 */ /* 0x000fea0003800000 */
.L_x_69:
        /* <DEDUP_REMOVED lines=9> */
.L_x_72:
[----:B------:R-:W-:Y:S05]  /*2b00*/  BSYNC B0 ;  /* 0x0000000000007941 */ /* 0x000fea0003800000 */
.L_x_71:
        /* <DEDUP_REMOVED lines=9> */
.L_x_74:
[----:B------:R-:W-:Y:S05]  /*2ba0*/  BSYNC B0 ;  /* 0x0000000000007941 */ /* 0x000fea0003800000 */
.L_x_73:
        /* <DEDUP_REMOVED lines=9> */
.L_x_76:
[----:B------:R-:W-:Y:S05]  /*2c40*/  BSYNC B0 ;  /* 0x0000000000007941 */ /* 0x000fea0003800000 */
.L_x_75:
        /* <DEDUP_REMOVED lines=9> */
.L_x_78:
[----:B------:R-:W-:Y:S05]  /*2ce0*/  BSYNC B0 ;  /* 0x0000000000007941 */ /* 0x000fea0003800000 */
.L_x_77:
        /* <DEDUP_REMOVED lines=9> */
.L_x_80:
[----:B------:R-:W-:Y:S05]  /*2d80*/  BSYNC B0 ;  /* 0x0000000000007941 */ /* 0x000fea0003800000 */
.L_x_79:
        /* <DEDUP_REMOVED lines=9> */
.L_x_82:
[----:B------:R-:W-:Y:S05]  /*2e20*/  BSYNC B0 ;  /* 0x0000000000007941 */ /* 0x000fea0003800000 */
.L_x_81:
        /* <DEDUP_REMOVED lines=9> */
.L_x_84:
[----:B------:R-:W-:Y:S05]  /*2ec0*/  BSYNC B0 ;  /* 0x0000000000007941 */ /* 0x000fea0003800000 */
.L_x_83:
        /* <DEDUP_REMOVED lines=9> */
.L_x_86:
[----:B------:R-:W-:Y:S05]  /*2f60*/  BSYNC B0 ;  /* 0x0000000000007941 */ /* 0x000fea0003800000 */
.L_x_85:
        /* <DEDUP_REMOVED lines=9> */
.L_x_88:
[----:B------:R-:W-:Y:S05]  /*3000*/  BSYNC B0 ;  /* 0x0000000000007941 */ /* 0x000fea0003800000 */
.L_x_87:
        /* <DEDUP_REMOVED lines=9> */
.L_x_90:
[----:B------:R-:W-:Y:S05]  /*30a0*/  BSYNC B0 ;  /* 0x0000000000007941 */ /* 0x000fea0003800000 */
.L_x_89:
        /* <DEDUP_REMOVED lines=9> */
.L_x_92:
[----:B------:R-:W-:Y:S05]  /*3140*/  BSYNC B0 ;  /* 0x0000000000007941 */ /* 0x000fea0003800000 */
.L_x_91:
        /* <DEDUP_REMOVED lines=9> */
.L_x_94:
[----:B------:R-:W-:Y:S05]  /*31e0*/  BSYNC B0 ;  /* 0x0000000000007941 */ /* 0x000fea0003800000 */
.L_x_93:
        /* <DEDUP_REMOVED lines=9> */
.L_x_96:
[----:B------:R-:W-:Y:S05]  /*3280*/  BSYNC B0 ;  /* 0x0000000000007941 */ /* 0x000fea0003800000 */
.L_x_95:
        /* <DEDUP_REMOVED lines=9> */
.L_x_98:
[----:B------:R-:W-:Y:S05]  /*3320*/  BSYNC B0 ;  /* 0x0000000000007941 */ /* 0x000fea0003800000 */
.L_x_97:
        /* <DEDUP_REMOVED lines=9> */
.L_x_100:
[----:B------:R-:W-:Y:S05]  /*33c0*/  BSYNC B0 ;  /* 0x0000000000007941 */ /* 0x000fea0003800000 */
.L_x_99:
        /* <DEDUP_REMOVED lines=9> */
.L_x_102:
[----:B------:R-:W-:Y:S05]  /*3460*/  BSYNC B0 ;  /* 0x0000000000007941 */ /* 0x000fea0003800000 */
.L_x_101:
        /* <DEDUP_REMOVED lines=9> */
.L_x_104:
[----:B------:R-:W-:Y:S05]  /*3500*/  BSYNC B0 ;  /* 0x0000000000007941 */ /* 0x000fea0003800000 */
.L_x_103:
        /* <DEDUP_REMOVED lines=9> */
.L_x_106:
[----:B------:R-:W-:Y:S05]  /*35a0*/  BSYNC B0 ;  /* 0x0000000000007941 */ /* 0x000fea0003800000 */
.L_x_105:
        /* <DEDUP_REMOVED lines=9> */
.L_x_108:
[----:B------:R-:W-:Y:S05]  /*3640*/  BSYNC B0 ;  /* 0x0000000000007941 */ /* 0x000fea0003800000 */
.L_x_107:
        /* <DEDUP_REMOVED lines=9> */
.L_x_110:
[----:B------:R-:W-:Y:S05]  /*36e0*/  BSYNC B0 ;  /* 0x0000000000007941 */ /* 0x000fea0003800000 */
.L_x_109:
        /* <DEDUP_REMOVED lines=9> */
.L_x_112:
[----:B------:R-:W-:Y:S05]  /*3780*/  BSYNC B0 ;  /* 0x0000000000007941 */ /* 0x000fea0003800000 */
.L_x_111:
        /* <DEDUP_REMOVED lines=9> */
.L_x_114:
[----:B------:R-:W-:Y:S05]  /*3820*/  BSYNC B0 ;  /* 0x0000000000007941 */ /* 0x000fea0003800000 */
.L_x_113:
        /* <DEDUP_REMOVED lines=9> */
.L_x_116:
[----:B------:R-:W-:Y:S05]  /*38c0*/  BSYNC B0 ;  /* 0x0000000000007941 */ /* 0x000fea0003800000 */
.L_x_115:
        /* <DEDUP_REMOVED lines=9> */
.L_x_118:
[----:B------:R-:W-:Y:S05]  /*3960*/  BSYNC B0 ;  /* 0x0000000000007941 */ /* 0x000fea0003800000 */
.L_x_117:
        /* <DEDUP_REMOVED lines=9> */
.L_x_120:
[----:B------:R-:W-:Y:S05]  /*3a00*/  BSYNC B0 ;  /* 0x0000000000007941 */ /* 0x000fea0003800000 */
.L_x_119:
        /* <DEDUP_REMOVED lines=9> */
.L_x_122:
[----:B------:R-:W-:Y:S05]  /*3aa0*/  BSYNC B0 ;  /* 0x0000000000007941 */ /* 0x000fea0003800000 */
.L_x_121:
        /* <DEDUP_REMOVED lines=9> */
.L_x_124:
[----:B------:R-:W-:Y:S05]  /*3b40*/  BSYNC B0 ;  /* 0x0000000000007941 */ /* 0x000fea0003800000 */
.L_x_123:
        /* <DEDUP_REMOVED lines=9> */
.L_x_126:
[----:B------:R-:W-:Y:S05]  /*3be0*/  BSYNC B0 ;  /* 0x0000000000007941 */ /* 0x000fea0003800000 */
.L_x_125:
        /* <DEDUP_REMOVED lines=9> */
.L_x_128:
[----:B------:R-:W-:Y:S05]  /*3c80*/  BSYNC B0 ;  /* 0x0000000000007941 */ /* 0x000fea0003800000 */
.L_x_127:
        /* <DEDUP_REMOVED lines=9> */
.L_x_130:
[----:B------:R-:W-:Y:S05]  /*3d20*/  BSYNC B0 ;  /* 0x0000000000007941 */ /* 0x000fea0003800000 */
.L_x_129:
        /* <DEDUP_REMOVED lines=9> */
.L_x_132:
[----:B------:R-:W-:Y:S05]  /*3dc0*/  BSYNC B0 ;  /* 0x0000000000007941 */ /* 0x000fea0003800000 */
.L_x_131:
        /* <DEDUP_REMOVED lines=9> */
.L_x_134:
[----:B------:R-:W-:Y:S05]  /*3e60*/  BSYNC B0 ;  /* 0x0000000000007941 */ /* 0x000fea0003800000 */
.L_x_133:
        /* <DEDUP_REMOVED lines=9> */
.L_x_136:
[----:B------:R-:W-:Y:S05]  /*3f00*/  BSYNC B0 ;  /* 0x0000000000007941 */ /* 0x000fea0003800000 */
.L_x_135:
        /* <DEDUP_REMOVED lines=9> */
.L_x_138:
[----:B------:R-:W-:Y:S05]  /*3fa0*/  BSYNC B0 ;  /* 0x0000000000007941 */ /* 0x000fea0003800000 */
.L_x_137:
        /* <DEDUP_REMOVED lines=9> */
.L_x_140:
[----:B------:R-:W-:Y:S05]  /*4040*/  BSYNC B0 ;  /* 0x0000000000007941 */ /* 0x000fea0003800000 */
.L_x_139:
        /* <DEDUP_REMOVED lines=9> */
.L_x_142:
[----:B------:R-:W-:Y:S05]  /*40e0*/  BSYNC B0 ;  /* 0x0000000000007941 */ /* 0x000fea0003800000 */
.L_x_141:
        /* <DEDUP_REMOVED lines=9> */
.L_x_144:
[----:B------:R-:W-:Y:S05]  /*4180*/  BSYNC B0 ;  /* 0x0000000000007941 */ /* 0x000fea0003800000 */
.L_x_143:
        /* <DEDUP_REMOVED lines=9> */
.L_x_146:
[----:B------:R-:W-:Y:S05]  /*4220*/  BSYNC B0 ;  /* 0x0000000000007941 */ /* 0x000fea0003800000 */
.L_x_145:
        /* <DEDUP_REMOVED lines=9> */
.L_x_148:
[----:B------:R-:W-:Y:S05]  /*42c0*/  BSYNC B0 ;  /* 0x0000000000007941 */ /* 0x000fea0003800000 */
.L_x_147:
[----:B01-345:R-:W-:Y:S01]  /*42d0*/  IMAD.U32 R12, R88, 0x10000, RZ ;  /* 0x00010000580c7824 */ /* 0x03bfe200078e00ff */
        /* <DEDUP_REMOVED lines=8> */
.L_x_150:
[----:B------:R-:W-:Y:S05]  /*4360*/  BSYNC B0 ;  /* 0x0000000000007941 */ /* 0x000fea0003800000 */
.L_x_149:
[----:B0----5:R-:W-:Y:S01]  /*4370*/  IMAD.U32 R12, R88, 0x10000, RZ ;  /* 0x00010000580c7824 */ /* 0x021fe200078e00ff */
[----:B------:R-:W-:Y:S01]  /*4380*/  ISETP.GT.AND P1, PT, R0, 0x79, P0 ;  /* 0x000000790000780c */ /* 0x000fe20000724270 */
[----:B------:R-:W-:Y:S01]  /*4390*/  BSSY B0, `(.L_x_151) ;  /* 0x000000b000007945 */ /* 0x000fe20003800000 */
[----:B------:R-:W-:Y:S01]  /*43a0*/  IADD3 R91, P0, R2, 0x40, RZ ;  /* 0x00000040025b7810 */ /* 0x000fe20007f1e0ff */
[----:B------:R-:W-:Y:S01]  /*43b0*/  FMUL R13, R12, R9 ;  /* 0x000000090c0d7220 */ /* 0x000fe20000400000 */
[----:B------:R-:W-:-:S03]  /*43c0*/  @P3 IMAD.MOV.U32 R12, RZ, RZ, R22 ;  /* 0x000000ffff0c3224 */ /* 0x000fc600078e0016 */
[----:B------:R-:W-:-:S05]  /*43d0*/  FFMA R13, R150, R8, R13 ;  /* 0x00000008960d7223 */ /* 0x000fca000000000d */
[----:B------:R-:W-:-:S04]  /*43e0*/  F2FP.BF16.F32.PACK_AB R13, RZ, R13 ;  /* 0x0000000dff0d723e */ /* 0x000fc800000010ff */
[----:B------:R-:W-:Y:S01]  /*43f0*/  PRMT R20, R13, 0x7610, R20 ;  /* 0x000076100d147816 */ /* 0x000fe20000000014 */
[----:B------:R-:W-:-:S05]  /*4400*/  @P3 IMAD.MOV.U32 R13, RZ, RZ, R23 ;  /* 0x000000ffff0d3224 */ /* 0x000fca00078e0017 */
[----:B------:R0:W-:Y:S01]  /*4410*/  @P3 STG.E.U16 desc[UR12][R12.64+0xf0], R20 ;  /* 0x0000f0140c003986 */ /* 0x0001e2000c10150c */
[----:B------:R-:W-:Y:S05]  /*4420*/  @!P1 BRA `(.L_x_152) ;  /* 0x0000000000049947 */ /* 0x000fea0003800000 */
[----:B------:R3:W5:Y:S02]  /*4430*/  LDG.E.LTC128B.U16 R88, desc[UR12][R18.64+0xf2] ;  /* 0x0000f20c12587981 */ /* 0x000764000c1e1520 */
.L_x_152:
[----:B------:R-:W-:Y:S05]  /*4440*/  BSYNC B0 ;  /* 0x0000000000007941 */ /* 0x000fea0003800000 */
.L_x_151:
[----:B-----5:R-:W-:Y:S02]  /*4450*/  IMAD.U32 R2, R88, 0x10000, RZ ;  /* 0x0001000058027824 */ /* 0x020fe400078e00ff */
[----:B------:R-:W-:Y:S01]  /*4460*/  IMAD.X R3, RZ, RZ, R3, P0 ;  /* 0x000000ffff037224 */ /* 0x000fe200000e0603 */
[----:B------:R-:W-:Y:S01]  /*4470*/  ISETP.GT.AND P0, PT, R10, 0x40, PT ;  /* 0x000000400a00780c */ /* 0x000fe20003f04270 */
[----:B------:R-:W-:Y:S01]  /*4480*/  FMUL R2, R2, R9 ;  /* 0x0000000902027220 */ /* 0x000fe20000400000 */
[----:B0-----:R-:W-:Y:S02]  /*4490*/  IMAD.WIDE.U32 R12, R91, UR6, R4 ;  /* 0x000000065b0c7c25 */ /* 0x001fe4000f8e0004 */
[----:B------:R-:W-:Y:S02]  /*44a0*/  ISETP.GT.AND P3, PT, R0, RZ, P0 ;  /* 0x000000ff0000720c */ /* 0x000fe40000764270 */
[----:B------:R-:W-:Y:S01]  /*44b0*/  FFMA R2, R151, R8, R2 ;  /* 0x0000000897027223 */ /* 0x000fe20000000002 */
[----:B-123--:R-:W-:-:S04]  /*44c0*/  IMAD R18, R3, UR6, RZ ;  /* 0x0000000603127c24 */ /* 0x00efc8000f8e02ff */
[----:B------:R-:W-:Y:S01]  /*44d0*/  IMAD R93, R91, UR7, R18 ;  /* 0x000000075b5d7c24 */ /* 0x000fe2000f8e0212 */
[----:B------:R-:W-:Y:S02]  /*44e0*/  F2FP.BF16.F32.PACK_AB R18, RZ, R2 ;  /* 0x00000002ff12723e */ /* 0x000fe400000010ff */
[C---:B------:R-:W-:Y:S01]  /*44f0*/  LEA R2, P2, R12.reuse, UR8, 0x1 ;  /* 0x000000080c027c11 */ /* 0x040fe2000f8408ff */
[----:B------:R-:W-:Y:S02]  /*4500*/  IMAD.IADD R3, R13, 0x1, R93 ;  /* 0x000000010d037824 */ /* 0x000fe400078e025d */
[----:B------:R0:W-:Y:S03]  /*4510*/  @P1 STG.E.U16 desc[UR12][R22.64+0xf2], R18 ;  /* 0x0000f21216001986 */ /* 0x0001e6000c10150c */
        /* <DEDUP_REMOVED lines=15> */
.L_x_154:
[----:B------:R-:W-:Y:S05]  /*4610*/  BSYNC B0 ;  /* 0x0000000000007941 */ /* 0x000fea0003800000 */
.L_x_153:
[----:B------:R-:W-:Y:S01]  /*4620*/  IMAD.WIDE.U32 R14, R91, UR6, R14 ;  /* 0x000000065b0e7c25 */ /* 0x000fe2000f8e000e */
[----:B------:R-:W-:Y:S01]  /*4630*/  ISETP.GT.AND P1, PT, R10, 0x48, PT ;  /* 0x000000480a00780c */ /* 0x000fe20003f24270 */
[----:B------:R-:W-:Y:S02]  /*4640*/  BSSY B0, `(.L_x_155) ;  /* 0x000000f000007945 */ /* 0x000fe40003800000 */
[----:B-----5:R-:W-:Y:S01]  /*4650*/  IMAD.U32 R16, R88, 0x10000, RZ ;  /* 0x0001000058107824 */ /* 0x020fe200078e00ff */
[----:B0-----:R-:W-:Y:S01]  /*4660*/  IADD3 R11, P3, R4, R14, RZ ;  /* 0x0000000e040b7210 */ /* 0x001fe20007f7e0ff */
[----:B------:R-:W-:Y:S02]  /*4670*/  @P2 IMAD.MOV.U32 R10, RZ, RZ, R12 ;  /* 0x000000ffff0a2224 */ /* 0x000fe400078e000c */
[----:B------:R-:W-:Y:S01]  /*4680*/  FMUL R16, R16, R9 ;  /* 0x0000000910107220 */ /* 0x000fe20000400000 */
[----:B------:R-:W-:Y:S02]  /*4690*/  IADD3.X R14, R5, R93, R15, P3, !PT ;  /* 0x0000005d050e7210 */ /* 0x000fe40001ffe40f */
[----:B------:R-:W-:Y:S01]  /*46a0*/  LEA R4, P4, R11, UR8, 0x1 ;  /* 0x000000080b047c11 */ /* 0x000fe2000f8808ff */
[----:B------:R-:W-:Y:S01]  /*46b0*/  FFMA R16, R25, R8, R16 ;  /* 0x0000000819107223 */ /* 0x000fe20000000010 */
[----:B------:R-:W-:-:S02]  /*46c0*/  ISETP.GT.AND P3, PT, R0, RZ, P1 ;  /* 0x000000ff0000720c */ /* 0x000fc40000f64270 */
[----:B------:R-:W-:Y:S01]  /*46d0*/  LEA.HI.X R5, R11, UR9, R14, 0x1, P4 ;  /* 0x000000090b057c11 */ /* 0x000fe2000a0f0c0e */
[----:B------:R-:W-:Y:S01]  /*46e0*/  @P2 IMAD.MOV.U32 R11, RZ, RZ, R13 ;  /* 0x000000ffff0b2224 */ /* 0x000fe200078e000d */
[----:B------:R-:W-:-:S05]  /*46f0*/  F2FP.BF16.F32.PACK_AB R16, RZ, R16 ;  /* 0x00000010ff10723e */ /* 0x000fca00000010ff */
[----:B------:R0:W-:Y:S04]  /*4700*/  @P2 STG.E.U16 desc[UR12][R10.64+0x2], R16 ;  /* 0x000002100a002986 */ /* 0x0001e8000c10150c */
[----:B------:R-:W-:Y:S05]  /*4710*/  @!P3 BRA `(.L_x_156) ;  /* 0x000000000004b947 */ /* 0x000fea0003800000 */
[----:B------:R2:W5:Y:S02]  /*4720*/  LDG.E.LTC128B.U16 R88, desc[UR12][R4.64] ;  /* 0x0000000c04587981 */ /* 0x000564000c1e1520 */
.L_x_156:
[----:B------:R-:W-:Y:S05]  /*4730*/  BSYNC B0 ;  /* 0x0000000000007941 */ /* 0x000fea0003800000 */
.L_x_155:
[----:B0----5:R-:W-:Y:S01]  /*4740*/  IMAD.U32 R10, R88, 0x10000, RZ ;  /* 0x00010000580a7824 */ /* 0x021fe200078e00ff */
[----:B------:R-:W-:Y:S01]  /*4750*/  IADD3 R14, P4, R12, R17, RZ ;  /* 0x000000110c0e7210 */ /* 0x000fe20007f9e0ff */
[----:B------:R-:W-:Y:S01]  /*4760*/  BSSY B0, `(.L_x_157) ;  /* 0x0000009000007945 */ /* 0x000fe20003800000 */
[----:B------:R-:W-:Y:S01]  /*4770*/  ISETP.GT.AND P2, PT, R0, 0x1, P1 ;  /* 0x000000010000780c */ /* 0x000fe20000f44270 */
[----:B------:R-:W-:Y:S02]  /*4780*/  FMUL R11, R10, R9 ;  /* 0x000000090a0b7220 */ /* 0x000fe40000400000 */
[----:B------:R-:W-:Y:S02]  /*4790*/  IMAD.X R15, R13, 0x1, R21, P4 ;  /* 0x000000010d0f7824 */ /* 0x000fe400020e0615 */
[----:B------:R-:W-:-:S05]  /*47a0*/  FFMA R11, R26, R8, R11 ;  /* 0x000000081a0b7223 */ /* 0x000fca000000000b */
[----:B------:R-:W-:-:S05]  /*47b0*/  F2FP.BF16.F32.PACK_AB R11, RZ, R11 ;  /* 0x0000000bff0b723e */ /* 0x000fca00000010ff */
[----:B------:R0:W-:Y:S01]  /*47c0*/  @P3 STG.E.U16 desc[UR12][R14.64], R11 ;  /* 0x0000000b0e003986 */ /* 0x0001e2000c10150c */
[----:B------:R-:W-:Y:S05]  /*47d0*/  @!P2 BRA `(.L_x_158) ;  /* 0x000000000004a947 */ /* 0x000fea0003800000 */
[----:B------:R3:W5:Y:S02]  /*47e0*/  LDG.E.LTC128B.U16 R88, desc[UR12][R4.64+0x2] ;  /* 0x0000020c04587981 */ /* 0x000764000c1e1520 */
.L_x_158:
[----:B------:R-:W-:Y:S05]  /*47f0*/  BSYNC B0 ;  /* 0x0000000000007941 */ /* 0x000fea0003800000 */
.L_x_157:
[----:B-----5:R-:W-:Y:S01]  /*4800*/  IMAD.U32 R10, R88, 0x10000, RZ ;  /* 0x00010000580a7824 */ /* 0x020fe200078e00ff */
[----:B------:R-:W-:Y:S01]  /*4810*/  ISETP.GT.AND P3, PT, R0, 0x8, P0 ;  /* 0x000000080000780c */ /* 0x000fe20000764270 */
[----:B0-----:R-:W-:Y:S01]  /*4820*/  @P2 IMAD.MOV.U32 R11, RZ, RZ, R15 ;  /* 0x000000ffff0b2224 */ /* 0x001fe200078e000f */
[----:B------:R-:W-:Y:S01]  /*4830*/  BSSY B0, `(.L_x_159) ;  /* 0x0000009000007945 */ /* 0x000fe20003800000 */
[----:B------:R-:W-:-:S04]  /*4840*/  FMUL R10, R10, R9 ;  /* 0x000000090a0a7220 */ /* 0x000fc80000400000 */
[----:B------:R-:W-:-:S05]  /*4850*/  FFMA R10, R27, R8, R10 ;  /* 0x000000081b0a7223 */ /* 0x000fca000000000a */
[----:B------:R-:W-:-:S04]  /*4860*/  F2FP.BF16.F32.PACK_AB R10, RZ, R10 ;  /* 0x0000000aff0a723e */ /* 0x000fc800000010ff */
[----:B------:R-:W-:Y:S01]  /*4870*/  PRMT R16, R10, 0x7610, R16 ;  /* 0x000076100a107816 */ /* 0x000fe20000000010 */
[----:B------:R-:W-:-:S05]  /*4880*/  @P2 IMAD.MOV.U32 R10, RZ, RZ, R14 ;  /* 0x000000ffff0a2224 */ /* 0x000fca00078e000e */
[----:B------:R0:W-:Y:S01]  /*4890*/  @P2 STG.E.U16 desc[UR12][R10.64+0x2], R16 ;  /* 0x000002100a002986 */ /* 0x0001e2000c10150c */
[----:B------:R-:W-:Y:S05]  /*48a0*/  @!P3 BRA `(.L_x_160) ;  /* 0x000000000004b947 */ /* 0x000fea0003800000 */
[----:B------:R4:W5:Y:S02]  /*48b0*/  LDG.E.LTC128B.U16 R88, desc[UR12][R2.64+0x10] ;  /* 0x0000100c02587981 */ /* 0x000964000c1e1520 */
.L_x_160:
[----:B------:R-:W-:Y:S05]  /*48c0*/  BSYNC B0 ;  /* 0x0000000000007941 */ /* 0x000fea0003800000 */
.L_x_159:
[----:B0----5:R-:W-:Y:S01]  /*48d0*/  IMAD.U32 R10, R88, 0x10000, RZ ;  /* 0x00010000580a7824 */ /* 0x021fe200078e00ff */
[----:B------:R-:W-:Y:S01]  /*48e0*/  ISETP.GT.AND P2, PT, R0, 0x9, P0 ;  /* 0x000000090000780c */ /* 0x000fe20000744270 */
[----:B------:R-:W-:Y:S02]  /*48f0*/  BSSY B0, `(.L_x_161) ;  /* 0x000000a000007945 */ /* 0x000fe40003800000 */
[----:B------:R-:W-:Y:S01]  /*4900*/  FMUL R11, R10, R9 ;  /* 0x000000090a0b7220 */ /* 0x000fe20000400000 */
[----:B------:R-:W-:-:S03]  /*4910*/  IMAD.MOV.U32 R10, RZ, RZ, R12 ;  /* 0x000000ffff0a7224 */ /* 0x000fc600078e000c */
[----:B------:R-:W-:-:S05]  /*4920*/  FFMA R11, R28, R8, R11 ;  /* 0x000000081c0b7223 */ /* 0x000fca000000000b */
[----:B------:R-:W-:-:S04]  /*4930*/  F2FP.BF16.F32.PACK_AB R11, RZ, R11 ;  /* 0x0000000bff0b723e */ /* 0x000fc800000010ff */
[----:B------:R-:W-:Y:S01]  /*4940*/  PRMT R16, R11, 0x7610, R16 ;  /* 0x000076100b107816 */ /* 0x000fe20000000010 */
[----:B------:R-:W-:-:S05]  /*4950*/  IMAD.MOV.U32 R11, RZ, RZ, R13 ;  /* 0x000000ffff0b7224 */ /* 0x000fca00078e000d */
[----:B------:R0:W-:Y:S01]  /*4960*/  @P3 STG.E.U16 desc[UR12][R10.64+0x10], R16 ;  /* 0x000010100a003986 */ /* 0x0001e2000c10150c */
[----:B------:R-:W-:Y:S05]  /*4970*/  @!P2 BRA `(.L_x_162) ;  /* 0x000000000004a947 */ /* 0x000fea0003800000 */
[----:B------:R0:W5:Y:S02]  /*4980*/  LDG.E.LTC128B.U16 R88, desc[UR12][R2.64+0x12] ;  /* 0x0000120c02587981 */ /* 0x000164000c1e1520 */
.L_x_162:
[----:B------:R-:W-:Y:S05]  /*4990*/  BSYNC B0 ;  /* 0x0000000000007941 */ /* 0x000fea0003800000 */
.L_x_161:
        /* <DEDUP_REMOVED lines=9> */
.L_x_164:
[----:B------:R-:W-:Y:S05]  /*4a30*/  BSYNC B0 ;  /* 0x0000000000007941 */ /* 0x000fea0003800000 */
.L_x_163:
        /* <DEDUP_REMOVED lines=9> */
.L_x_166:
[----:B------:R-:W-:Y:S05]  /*4ad0*/  BSYNC B0 ;  /* 0x0000000000007941 */ /* 0x000fea0003800000 */
.L_x_165:
[----:B-----5:R-:W-:Y:S01]  /*4ae0*/  IMAD.U32 R12, R88, 0x10000, RZ ;  /* 0x00010000580c7824 */ /* 0x020fe200078e00ff */
[----:B------:R-:W-:Y:S01]  /*4af0*/  IADD3 R6, P4, P5, R17, R6, R19 ;  /* 0x0000000611067210 */ /* 0x000fe20007d9e013 */
[----:B------:R-:W-:Y:S01]  /*4b00*/  BSSY B0, `(.L_x_167) ;  /* 0x0000009000007945 */ /* 0x000fe20003800000 */
[----:B------:R-:W-:Y:S01]  /*4b10*/  ISETP.GT.AND P3, PT, R0, 0x10, P0 ;  /* 0x000000100000780c */ /* 0x000fe20000764270 */
[----:B------:R-:W-:Y:S01]  /*4b20*/  FMUL R12, R12, R9 ;  /* 0x000000090c0c7220 */ /* 0x000fe20000400000 */
[----:B------:R-:W-:-:S03]  /*4b30*/  IADD3.X R7, R21, R7, R89, P4, P5 ;  /* 0x0000000715077210 */ /* 0x000fc600027ea459 */
[----:B------:R-:W-:-:S05]  /*4b40*/  FFMA R12, R31, R8, R12 ;  /* 0x000000081f0c7223 */ /* 0x000fca000000000c */
[----:B------:R-:W-:-:S05]  /*4b50*/  F2FP.BF16.F32.PACK_AB R12, RZ, R12 ;  /* 0x0000000cff0c723e */ /* 0x000fca00000010ff */
[----:B------:R0:W-:Y:S01]  /*4b60*/  @P2 STG.E.U16 desc[UR12][R6.64+0x12], R12 ;  /* 0x0000120c06002986 */ /* 0x0001e2000c10150c */
[----:B------:R-:W-:Y:S05]  /*4b70*/  @!P3 BRA `(.L_x_168) ;  /* 0x000000000004b947 */ /* 0x000fea0003800000 */
[----:B------:R0:W5:Y:S02]  /*4b80*/  LDG.E.LTC128B.U16 R88, desc[UR12][R2.64+0x20] ;  /* 0x0000200c02587981 */ /* 0x000164000c1e1520 */
.L_x_168:
[----:B------:R-:W-:Y:S05]  /*4b90*/  BSYNC B0 ;  /* 0x0000000000007941 */ /* 0x000fea0003800000 */
.L_x_167:
        /* <DEDUP_REMOVED lines=9> */
.L_x_170:
[----:B------:R-:W-:Y:S05]  /*4c30*/  BSYNC B0 ;  /* 0x0000000000007941 */ /* 0x000fea0003800000 */
.L_x_169:
        /* <DEDUP_REMOVED lines=9> */
.L_x_172:
[----:B------:R-:W-:Y:S05]  /*4cd0*/  BSYNC B0 ;  /* 0x0000000000007941 */ /* 0x000fea0003800000 */
.L_x_171:
        /* <DEDUP_REMOVED lines=9> */
.L_x_174:
[----:B------:R-:W-:Y:S05]  /*4d70*/  BSYNC B0 ;  /* 0x0000000000007941 */ /* 0x000fea0003800000 */
.L_x_173:
        /* <DEDUP_REMOVED lines=9> */
.L_x_176:
[----:B------:R-:W-:Y:S05]  /*4e10*/  BSYNC B0 ;  /* 0x0000000000007941 */ /* 0x000fea0003800000 */
.L_x_175:
        /* <DEDUP_REMOVED lines=9> */
.L_x_178:
[----:B------:R-:W-:Y:S05]  /*4eb0*/  BSYNC B0 ;  /* 0x0000000000007941 */ /* 0x000fea0003800000 */
.L_x_177:
        /* <DEDUP_REMOVED lines=9> */
.L_x_180:
[----:B------:R-:W-:Y:S05]  /*4f50*/  BSYNC B0 ;  /* 0x0000000000007941 */ /* 0x000fea0003800000 */
.L_x_179:
        /* <DEDUP_REMOVED lines=9> */
.L_x_182:
[----:B------:R-:W-:Y:S05]  /*4ff0*/  BSYNC B0 ;  /* 0x0000000000007941 */ /* 0x000fea0003800000 */
.L_x_181:
        /* <DEDUP_REMOVED lines=9> */
.L_x_184:
[----:B------:R-:W-:Y:S05]  /*5090*/  BSYNC B0 ;  /* 0x0000000000007941 */ /* 0x000fea0003800000 */
.L_x_183:
        /* <DEDUP_REMOVED lines=9> */
.L_x_186:
[----:B------:R-:W-:Y:S05]  /*5130*/  BSYNC B0 ;  /* 0x0000000000007941 */ /* 0x000fea0003800000 */
.L_x_185:
        /* <DEDUP_REMOVED lines=9> */
.L_x_188:
[----:B------:R-:W-:Y:S05]  /*51d0*/  BSYNC B0 ;  /* 0x0000000000007941 */ /* 0x000fea0003800000 */
.L_x_187:
        /* <DEDUP_REMOVED lines=9> */
.L_x_190:
[----:B------:R-:W-:Y:S05]  /*5270*/  BSYNC B0 ;  /* 0x0000000000007941 */ /* 0x000fea0003800000 */
.L_x_189:
        /* <DEDUP_REMOVED lines=9> */
.L_x_192:
[----:B------:R-:W-:Y:S05]  /*5310*/  BSYNC B0 ;  /* 0x0000000000007941 */ /* 0x000fea0003800000 */
.L_x_191:
        /* <DEDUP_REMOVED lines=9> */
.L_x_194:
[----:B------:R-:W-:Y:S05]  /*53b0*/  BSYNC B0 ;  /* 0x0000000000007941 */ /* 0x000fea0003800000 */
.L_x_193:
        /* <DEDUP_REMOVED lines=9> */
.L_x_196:
[----:B------:R-:W-:Y:S05]  /*5450*/  BSYNC B0 ;  /* 0x0000000000007941 */ /* 0x000fea0003800000 */
.L_x_195:
        /* <DEDUP_REMOVED lines=9> */
.L_x_198:
[----:B------:R-:W-:Y:S05]  /*54f0*/  BSYNC B0 ;  /* 0x0000000000007941 */ /* 0x000fea0003800000 */
.L_x_197:
        /* <DEDUP_REMOVED lines=9> */
.L_x_200:
[----:B------:R-:W-:Y:S05]  /*5590*/  BSYNC B0 ;  /* 0x0000000000007941 */ /* 0x000fea0003800000 */
.L_x_199:
        /* <DEDUP_REMOVED lines=9> */
.L_x_202:
[----:B------:R-:W-:Y:S05]  /*5630*/  BSYNC B0 ;  /* 0x0000000000007941 */ /* 0x000fea0003800000 */
.L_x_201:
        /* <DEDUP_REMOVED lines=9> */
.L_x_204:
[----:B------:R-:W-:Y:S05]  /*56d0*/  BSYNC B0 ;  /* 0x0000000000007941 */ /* 0x000fea0003800000 */
.L_x_203:
        /* <DEDUP_REMOVED lines=9> */
.L_x_206:
[----:B------:R-:W-:Y:S05]  /*5770*/  BSYNC B0 ;  /* 0x0000000000007941 */ /* 0x000fea0003800000 */
.L_x_205:
        /* <DEDUP_REMOVED lines=9> */
.L_x_208:
[----:B------:R-:W-:Y:S05]  /*5810*/  BSYNC B0 ;  /* 0x0000000000007941 */ /* 0x000fea0003800000 */
.L_x_207:
        /* <DEDUP_REMOVED lines=9> */
.L_x_210:
[----:B------:R-:W-:Y:S05]  /*58b0*/  BSYNC B0 ;  /* 0x0000000000007941 */ /* 0x000fea0003800000 */
.L_x_209:
        /* <DEDUP_REMOVED lines=9> */
.L_x_212:
[----:B------:R-:W-:Y:S05]  /*5950*/  BSYNC B0 ;  /* 0x0000000000007941 */ /* 0x000fea0003800000 */
.L_x_211:
        /* <DEDUP_REMOVED lines=9> */
.L_x_214:
[----:B------:R-:W-:Y:S05]  /*59f0*/  BSYNC B0 ;  /* 0x0000000000007941 */ /* 0x000fea0003800000 */
.L_x_213:
        /* <DEDUP_REMOVED lines=9> */
.L_x_216:
[----:B------:R-:W-:Y:S05]  /*5a90*/  BSYNC B0 ;  /* 0x0000000000007941 */ /* 0x000fea0003800000 */
.L_x_215:
        /* <DEDUP_REMOVED lines=9> */
.L_x_218:
[----:B------:R-:W-:Y:S05]  /*5b30*/  BSYNC B0 ;  /* 0x0000000000007941 */ /* 0x000fea0003800000 */
.L_x_217:
        /* <DEDUP_REMOVED lines=9> */
.L_x_220:
[----:B------:R-:W-:Y:S05]  /*5bd0*/  BSYNC B0 ;  /* 0x0000000000007941 */ /* 0x000fea0003800000 */
.L_x_219:
        /* <DEDUP_REMOVED lines=9> */
.L_x_222:
[----:B------:R-:W-:Y:S05]  /*5c70*/  BSYNC B0 ;  /* 0x0000000000007941 */ /* 0x000fea0003800000 */
.L_x_221:
        /* <DEDUP_REMOVED lines=9> */
.L_x_224:
[----:B------:R-:W-:Y:S05]  /*5d10*/  BSYNC B0 ;  /* 0x0000000000007941 */ /* 0x000fea0003800000 */
.L_x_223:
        /* <DEDUP_REMOVED lines=9> */
.L_x_226:
[----:B------:R-:W-:Y:S05]  /*5db0*/  BSYNC B0 ;  /* 0x0000000000007941 */ /* 0x000fea0003800000 */
.L_x_225:
        /* <DEDUP_REMOVED lines=9> */
.L_x_228:
[----:B------:R-:W-:Y:S05]  /*5e50*/  BSYNC B0 ;  /* 0x0000000000007941 */ /* 0x000fea0003800000 */
.L_x_227:
        /* <DEDUP_REMOVED lines=9> */
.L_x_230:
[----:B------:R-:W-:Y:S05]  /*5ef0*/  BSYNC B0 ;  /* 0x0000000000007941 */ /* 0x000fea0003800000 */
.L_x_229:
        /* <DEDUP_REMOVED lines=9> */
.L_x_232:
[----:B------:R-:W-:Y:S05]  /*5f90*/  BSYNC B0 ;  /* 0x0000000000007941 */ /* 0x000fea0003800000 */
.L_x_231:
        /* <DEDUP_REMOVED lines=9> */
.L_x_234:
[----:B------:R-:W-:Y:S05]  /*6030*/  BSYNC B0 ;  /* 0x0000000000007941 */ /* 0x000fea0003800000 */
.L_x_233:
        /* <DEDUP_REMOVED lines=9> */
.L_x_236:
[----:B------:R-:W-:Y:S05]  /*60d0*/  BSYNC B0 ;  /* 0x0000000000007941 */ /* 0x000fea0003800000 */
.L_x_235:
        /* <DEDUP_REMOVED lines=9> */
.L_x_238:
[----:B------:R-:W-:Y:S05]  /*6170*/  BSYNC B0 ;  /* 0x0000000000007941 */ /* 0x000fea0003800000 */
.L_x_237:
        /* <DEDUP_REMOVED lines=9> */
.L_x_240:
[----:B------:R-:W-:Y:S05]  /*6210*/  BSYNC B0 ;  /* 0x0000000000007941 */ /* 0x000fea0003800000 */
.L_x_239:
        /* <DEDUP_REMOVED lines=9> */
.L_x_242:
[----:B------:R-:W-:Y:S05]  /*62b0*/  BSYNC B0 ;  /* 0x0000000000007941 */ /* 0x000fea0003800000 */
.L_x_241:
        /* <DEDUP_REMOVED lines=9> */
.L_x_244:
[----:B------:R-:W-:Y:S05]  /*6350*/  BSYNC B0 ;  /* 0x0000000000007941 */ /* 0x000fea0003800000 */
.L_x_243:
        /* <DEDUP_REMOVED lines=9> */
.L_x_246:
[----:B------:R-:W-:Y:S05]  /*63f0*/  BSYNC B0 ;  /* 0x0000000000007941 */ /* 0x000fea0003800000 */
.L_x_245:
        /* <DEDUP_REMOVED lines=9> */
.L_x_248:
[----:B------:R-:W-:Y:S05]  /*6490*/  BSYNC B0 ;  /* 0x0000000000007941 */ /* 0x000fea0003800000 */
.L_x_247:
        /* <DEDUP_REMOVED lines=9> */
.L_x_250:
[----:B------:R-:W-:Y:S05]  /*6530*/  BSYNC B0 ;  /* 0x0000000000007941 */ /* 0x000fea0003800000 */
.L_x_249:
        /* <DEDUP_REMOVED lines=9> */
.L_x_252:
[----:B------:R-:W-:Y:S05]  /*65d0*/  BSYNC B0 ;  /* 0x0000000000007941 */ /* 0x000fea0003800000 */
.L_x_251:
        /* <DEDUP_REMOVED lines=9> */
.L_x_254:
[----:B------:R-:W-:Y:S05]  /*6670*/  BSYNC B0 ;  /* 0x0000000000007941 */ /* 0x000fea0003800000 */
.L_x_253:
        /* <DEDUP_REMOVED lines=9> */
.L_x_256:
[----:B------:R-:W-:Y:S05]  /*6710*/  BSYNC B0 ;  /* 0x0000000000007941 */ /* 0x000fea0003800000 */
.L_x_255:
        /* <DEDUP_REMOVED lines=9> */
.L_x_258:
[----:B------:R-:W-:Y:S05]  /*67b0*/  BSYNC B0 ;  /* 0x0000000000007941 */ /* 0x000fea0003800000 */
.L_x_257:
        /* <DEDUP_REMOVED lines=9> */
.L_x_260:
[----:B------:R-:W-:Y:S05]  /*6850*/  BSYNC B0 ;  /* 0x0000000000007941 */ /* 0x000fea0003800000 */
.L_x_259:
        /* <DEDUP_REMOVED lines=9> */
.L_x_262:
[----:B------:R-:W-:Y:S05]  /*68f0*/  BSYNC B0 ;  /* 0x0000000000007941 */ /* 0x000fea0003800000 */
.L_x_261:
        /* <DEDUP_REMOVED lines=9> */
.L_x_264:
[----:B------:R-:W-:Y:S05]  /*6990*/  BSYNC B0 ;  /* 0x0000000000007941 */ /* 0x000fea0003800000 */
.L_x_263:
        /* <DEDUP_REMOVED lines=9> */
.L_x_266:
[----:B------:R-:W-:Y:S05]  /*6a30*/  BSYNC B0 ;  /* 0x0000000000007941 */ /* 0x000fea0003800000 */
.L_x_265:
        /* <DEDUP_REMOVED lines=9> */
.L_x_268:
[----:B------:R-:W-:Y:S05]  /*6ad0*/  BSYNC B0 ;  /* 0x0000000000007941 */ /* 0x000fea0003800000 */
.L_x_267:
        /* <DEDUP_REMOVED lines=9> */
.L_x_270:
[----:B------:R-:W-:Y:S05]  /*6b70*/  BSYNC B0 ;  /* 0x0000000000007941 */ /* 0x000fea0003800000 */
.L_x_269:
        /* <DEDUP_REMOVED lines=9> */
.L_x_272:
[----:B------:R-:W-:Y:S05]  /*6c10*/  BSYNC B0 ;  /* 0x0000000000007941 */ /* 0x000fea0003800000 */
.L_x_271:
        /* <DEDUP_REMOVED lines=9> */
.L_x_274:
[----:B------:R-:W-:Y:S05]  /*6cb0*/  BSYNC B0 ;  /* 0x0000000000007941 */ /* 0x000fea0003800000 */
.L_x_273:
[----:B01--45:R-:W-:Y:S01]  /*6cc0*/  IMAD.U32 R2, R88, 0x10000, RZ ;  /* 0x0001000058027824 */ /* 0x033fe200078e00ff */
        /* <DEDUP_REMOVED lines=8> */
.L_x_276:
[----:B------:R-:W-:Y:S05]  /*6d50*/  BSYNC B0 ;  /* 0x0000000000007941 */ /* 0x000fea0003800000 */
.L_x_275:
[----:B0----5:R-:W-:Y:S01]  /*6d60*/  IMAD.U32 R2, R88, 0x10000, RZ ;  /* 0x0001000058027824 */ /* 0x021fe200078e00ff */
[----:B------:R-:W-:Y:S01]  /*6d70*/  ISETP.GT.AND P1, PT, R0, 0x79, P1 ;  /* 0x000000790000780c */ /* 0x000fe20000f24270 */
[----:B------:R-:W-:Y:S02]  /*6d80*/  BSSY B0, `(.L_x_277) ;  /* 0x000000a000007945 */ /* 0x000fe40003800000 */
        /* <DEDUP_REMOVED lines=9> */
.L_x_278:
[----:B------:R-:W-:Y:S05]  /*6e20*/  BSYNC B0 ;  /* 0x0000000000007941 */ /* 0x000fea0003800000 */
.L_x_277:
[----:B-----5:R-:W-:-:S04]  /*6e30*/  IMAD.U32 R88, R88, 0x10000, RZ ;  /* 0x0001000058587824 */ /* 0x020fc800078e00ff */
[----:B------:R-:W-:-:S04]  /*6e40*/  FMUL R88, R88, R9 ;  /* 0x0000000958587220 */ /* 0x000fc80000400000 */
[----:B------:R-:W-:Y:S01]  /*6e50*/  FFMA R88, R87, R8, R88 ;  /* 0x0000000857587223 */ /* 0x000fe20000000058 */
[----:B------:R-:W-:Y:S06]  /*6e60*/  @!P1 EXIT ;  /* 0x000000000000994d */ /* 0x000fec0003800000 */
[----:B------:R-:W-:-:S05]  /*6e70*/  F2FP.BF16.F32.PACK_AB R88, RZ, R88 ;  /* 0x00000058ff58723e */ /* 0x000fca00000010ff */
[----:B------:R-:W-:Y:S01]  /*6e80*/  STG.E.U16 desc[UR12][R6.64+0xf2], R88 ;  /* 0x0000f25806007986 */ /* 0x000fe2000c10150c */
[----:B------:R-:W-:Y:S05]  /*6e90*/  EXIT ;  /* 0x000000000000794d */ /* 0x000fea0003800000 */
.L_x_28:
[----:B------:R-:W-:Y:S01]  /*6ea0*/  ULDC.64 UR4, c[0x0][0x650] ;  /* 0x0001940000047ab9 */ /* 0x000fe20000000a00 */
[-C--:B--2---:R-:W-:Y:S01]  /*6eb0*/  FMUL R88, R88, R8.reuse ;  /* 0x0000000858587220 */ /* 0x084fe20000400000 */
[----:B------:R-:W-:Y:S01]  /*6ec0*/  LEA R2, P1, R14, UR4, 0x1 ;  /* 0x000000040e027c11 */ /* 0x000fe2000f8208ff */
[----:B------:R-:W-:Y:S01]  /*6ed0*/  IMAD.SHL.U32 R9, R21, 0x2, RZ ;  /* 0x0000000215097824 */ /* 0x000fe200078e00ff */
[----:B------:R-:W-:Y:S01]  /*6ee0*/  ISETP.GT.AND P3, PT, R10, 0x8, PT ;  /* 0x000000080a00780c */ /* 0x000fe20003f64270 */
[-C--:B------:R-:W-:Y:S01]  /*6ef0*/  FMUL R89, R89, R8.reuse ;  /* 0x0000000859597220 */ /* 0x080fe20000400000 */
[----:B------:R-:W-:Y:S01]  /*6f00*/  LEA.HI.X R3, R14, UR5, R19, 0x1, P1 ;  /* 0x000000050e037c11 */ /* 0x000fe200088f0c13 */
[----:B------:R-:W-:Y:S01]  /*6f10*/  FMUL R90, R90, R8 ;  /* 0x000000085a5a7220 */ /* 0x000fe20000400000 */
[----:B------:R-:W-:Y:S01]  /*6f20*/  F2FP.BF16.F32.PACK_AB R88, RZ, R88 ;  /* 0x00000058ff58723e */ /* 0x000fe200000010ff */
[-C--:B------:R-:W-:Y:S01]  /*6f30*/  FMUL R91, R91, R8.reuse ;  /* 0x000000085b5b7220 */ /* 0x080fe20000400000 */
[----:B------:R-:W-:Y:S01]  /*6f40*/  ISETP.GT.AND P4, PT, R0, 0x1, P2 ;  /* 0x000000010000780c */ /* 0x000fe20001784270 */
[-C--:B------:R-:W-:Y:S01]  /*6f50*/  FMUL R92, R92, R8.reuse ;  /* 0x000000085c5c7220 */ /* 0x080fe20000400000 */
[----:B------:R-:W-:Y:S01]  /*6f60*/  ISETP.GT.AND P1, PT, R0, RZ, P3 ;  /* 0x000000ff0000720c */ /* 0x000fe20001f24270 */
[----:B------:R-:W-:Y:S01]  /*6f70*/  @P0 STG.E.U16 desc[UR12][R2.64], R88 ;  /* 0x0000005802000986 */ /* 0x000fe2000c10150c */
[----:B------:R-:W-:Y:S01]  /*6f80*/  SHF.L.U64.HI R7, R21, 0x1, R20 ;  /* 0x0000000115077819 */ /* 0x000fe20000010214 */
[----:B------:R-:W-:Y:S01]  /*6f90*/  FMUL R93, R93, R8 ;  /* 0x000000085d5d7220 */ /* 0x000fe20000400000 */
[----:B------:R-:W-:Y:S01]  /*6fa0*/  IADD3 R4, P0, R9, R2, RZ ;  /* 0x0000000209047210 */ /* 0x000fe20007f1e0ff */
[-C--:B------:R-:W-:Y:S01]  /*6fb0*/  FMUL R94, R94, R8.reuse ;  /* 0x000000085e5e7220 */ /* 0x080fe20000400000 */
[----:B------:R-:W-:Y:S01]  /*6fc0*/  F2FP.BF16.F32.PACK_AB R89, RZ, R89 ;  /* 0x00000059ff59723e */ /* 0x000fe200000010ff */
[----:B------:R-:W-:Y:S01]  /*6fd0*/  FMUL R95, R95, R8 ;  /* 0x000000085f5f7220 */ /* 0x000fe20000400000 */
[----:B------:R-:W-:Y:S01]  /*6fe0*/  F2FP.BF16.F32.PACK_AB R90, RZ, R90 ;  /* 0x0000005aff5a723e */ /* 0x000fe200000010ff */
[----:B------:R-:W-:Y:S01]  /*6ff0*/  IMAD.X R5, R7, 0x1, R3, P0 ;  /* 0x0000000107057824 */ /* 0x000fe200000e0603 */
[C---:B------:R-:W-:Y:S01]  /*7000*/  ISETP.GT.AND P5, PT, R0.reuse, 0x8, P2 ;  /* 0x000000080000780c */ /* 0x040fe200017a4270 */
[----:B------:R-:W-:Y:S01]  /*7010*/  @P4 STG.E.U16 desc[UR12][R2.64+0x2], R89 ;  /* 0x0000025902004986 */ /* 0x000fe2000c10150c */
[----:B------:R-:W-:Y:S01]  /*7020*/  ISETP.GT.AND P4, PT, R0, 0x1, P3 ;  /* 0x000000010000780c */ /* 0x000fe20001f84270 */
[-C--:B------:R-:W-:Y:S01]  /*7030*/  FMUL R96, R96, R8.reuse ;  /* 0x0000000860607220 */ /* 0x080fe20000400000 */
[----:B------:R-:W-:Y:S01]  /*7040*/  F2FP.BF16.F32.PACK_AB R91, RZ, R91 ;  /* 0x0000005bff5b723e */ /* 0x000fe200000010ff */
[----:B------:R-:W-:Y:S01]  /*7050*/  @P1 STG.E.U16 desc[UR12][R4.64], R90 ;  /* 0x0000005a04001986 */ /* 0x000fe2000c10150c */
[----:B------:R-:W-:Y:S01]  /*7060*/  ISETP.GT.AND P1, PT, R0, 0x9, P2 ;  /* 0x000000090000780c */ /* 0x000fe20001724270 */
[----:B------:R-:W-:Y:S01]  /*7070*/  FMUL R97, R97, R8 ;  /* 0x0000000861617220 */ /* 0x000fe20000400000 */
[----:B------:R-:W-:Y:S01]  /*7080*/  F2FP.BF16.F32.PACK_AB R92, RZ, R92 ;  /* 0x0000005cff5c723e */ /* 0x000fe200000010ff */
[-C--:B------:R-:W-:Y:S01]  /*7090*/  FMUL R98, R98, R8.reuse ;  /* 0x0000000862627220 */ /* 0x080fe20000400000 */
[----:B------:R-:W-:Y:S01]  /*70a0*/  F2FP.BF16.F32.PACK_AB R93, RZ, R93 ;  /* 0x0000005dff5d723e */ /* 0x000fe200000010ff */
[-C--:B------:R-:W-:Y:S01]  /*70b0*/  FMUL R99, R99, R8.reuse ;  /* 0x0000000863637220 */ /* 0x080fe20000400000 */
[----:B------:R-:W-:Y:S01]  /*70c0*/  ISETP.GT.AND P0, PT, R0, 0x8, P3 ;  /* 0x000000080000780c */ /* 0x000fe20001f04270 */
[----:B------:R-:W-:Y:S01]  /*70d0*/  FMUL R100, R100, R8 ;  /* 0x0000000864647220 */ /* 0x000fe20000400000 */
[----:B------:R-:W-:Y:S01]  /*70e0*/  F2FP.BF16.F32.PACK_AB R94, RZ, R94 ;  /* 0x0000005eff5e723e */ /* 0x000fe200000010ff */
[----:B------:R-:W-:Y:S01]  /*70f0*/  @P4 STG.E.U16 desc[UR12][R4.64+0x2], R91 ;  /* 0x0000025b04004986 */ /* 0x000fe2000c10150c */
[----:B------:R-:W-:Y:S01]  /*7100*/  F2FP.BF16.F32.PACK_AB R95, RZ, R95 ;  /* 0x0000005fff5f723e */ /* 0x000fe200000010ff */
[-C--:B------:R-:W-:Y:S01]  /*7110*/  FMUL R101, R101, R8.reuse ;  /* 0x0000000865657220 */ /* 0x080fe20000400000 */
[C---:B------:R-:W-:Y:S01]  /*7120*/  ISETP.GT.AND P4, PT, R0.reuse, 0x10, P2 ;  /* 0x000000100000780c */ /* 0x040fe20001784270 */
[----:B------:R-:W-:Y:S01]  /*7130*/  @P5 STG.E.U16 desc[UR12][R2.64+0x10], R92 ;  /* 0x0000105c02005986 */ /* 0x000fe2000c10150c */
[----:B------:R-:W-:Y:S01]  /*7140*/  ISETP.GT.AND P5, PT, R0, 0x10, P3 ;  /* 0x000000100000780c */ /* 0x000fe20001fa4270 */
[----:B------:R-:W-:Y:S01]  /*7150*/  FMUL R102, R102, R8 ;  /* 0x0000000866667220 */ /* 0x000fe20000400000 */
[----:B------:R-:W-:Y:S01]  /*7160*/  F2FP.BF16.F32.PACK_AB R96, RZ, R96 ;  /* 0x00000060ff60723e */ /* 0x000fe200000010ff */
[----:B------:R-:W-:Y:S01]  /*7170*/  @P1 STG.E.U16 desc[UR12][R2.64+0x12], R93 ;  /* 0x0000125d02001986 */ /* 0x000fe2000c10150c */
[C---:B------:R-:W-:Y:S01]  /*7180*/  ISETP.GT.AND P1, PT, R0.reuse, 0x9, P3 ;  /* 0x000000090000780c */ /* 0x040fe20001f24270 */
        /* <DEDUP_REMOVED lines=8> */
[----:B------:R-:W-:Y:S01]  /*7210*/  FMUL R106, R106, R8 ;  /* 0x000000086a6a7220 */ /* 0x000fe20000400000 */
[----:B------:R-:W-:Y:S01]  /*7220*/  F2FP.BF16.F32.PACK_AB R100, RZ, R100 ;  /* 0x00000064ff64723e */ /* 0x000fe200000010ff */
[-C--:B------:R-:W-:Y:S01]  /*7230*/  FMUL R107, R107, R8.reuse ;  /* 0x000000086b6b7220 */ /* 0x080fe20000400000 */
[----:B------:R-:W-:Y:S01]  /*7240*/  F2FP.BF16.F32.PACK_AB R101, RZ, R101 ;  /* 0x00000065ff65723e */ /* 0x000fe200000010ff */
        /* <DEDUP_REMOVED lines=21> */
[----:B------:R-:W-:Y:S01]  /*73a0*/  ISETP.GT.AND P4, PT, R0, 0x21, P2 ;  /* 0x000000210000780c */ /* 0x000fe20001784270 */
[-C--:B------:R-:W-:Y:S01]  /*73b0*/  FMUL R113, R113, R8.reuse ;  /* 0x0000000871717220 */ /* 0x080fe20000400000 */
[----:B------:R-:W-:Y:S01]  /*73c0*/  F2FP.BF16.F32.PACK_AB R107, RZ, R107 ;  /* 0x0000006bff6b723e */ /* 0x000fe200000010ff */
        /* <DEDUP_REMOVED lines=102> */
[-C--:B------:R-:W-:Y:S01]  /*7a30*/  FMUL R144, R144, R8.reuse ;  /* 0x0000000890907220 */ /* 0x080fe20000400000 */
[----:B------:R-:W-:Y:S01]  /*7a40*/  ISETP.GT.AND P6, PT, R0, 0x68, P3 ;  /* 0x000000680000780c */ /* 0x000fe20001fc4270 */
[----:B------:R-:W-:Y:S01]  /*7a50*/  FMUL R145, R145, R8 ;  /* 0x0000000891917220 */ /* 0x000fe20000400000 */
[----:B------:R-:W-:Y:S01]  /*7a60*/  F2FP.BF16.F32.PACK_AB R138, RZ, R138 ;  /* 0x0000008aff8a723e */ /* 0x000fe200000010ff */
[-C--:B------:R-:W-:Y:S01]  /*7a70*/  FMUL R146, R146, R8.reuse ;  /* 0x0000000892927220 */ /* 0x080fe20000400000 */
[----:B------:R-:W-:Y:S01]  /*7a80*/  F2FP.BF16.F32.PACK_AB R139, RZ, R139 ;  /* 0x0000008bff8b723e */ /* 0x000fe200000010ff */
[----:B------:R-:W-:Y:S01]  /*7a90*/  @P1 STG.E.U16 desc[UR12][R4.64+0x80], R122 ;  /* 0x0000807a04001986 */ /* 0x000fe2000c10150c */
[C---:B------:R-:W-:Y:S01]  /*7aa0*/  ISETP.GT.AND P1, PT, R0.reuse, 0x48, P3 ;  /* 0x000000480000780c */ /* 0x040fe20001f24270 */
[----:B------:R-:W-:Y:S01]  /*7ab0*/  FMUL R147, R147, R8 ;  /* 0x0000000893937220 */ /* 0x000fe20000400000 */
[----:B------:R-:W-:Y:S01]  /*7ac0*/  F2FP.BF16.F32.PACK_AB R140, RZ, R140 ;  /* 0x0000008cff8c723e */ /* 0x000fe200000010ff */
[----:B------:R-:W-:Y:S01]  /*7ad0*/  @P4 STG.E.U16 desc[UR12][R4.64+0x82], R123 ;  /* 0x0000827b04004986 */ /* 0x000fe2000c10150c */
[----:B------:R-:W-:Y:S01]  /*7ae0*/  ISETP.GT.AND P4, PT, R0, 0x49, P3 ;  /* 0x000000490000780c */ /* 0x000fe20001f84270 */
[----:B------:R-:W-:Y:S01]  /*7af0*/  FMUL R148, R148, R8 ;  /* 0x0000000894947220 */ /* 0x000fe20000400000 */
[----:B------:R-:W-:Y:S01]  /*7b00*/  F2FP.BF16.F32.PACK_AB R141, RZ, R141 ;  /* 0x0000008dff8d723e */ /* 0x000fe200000010ff */
[----:B------:R-:W-:Y:S01]  /*7b10*/  @P0 STG.E.U16 desc[UR12][R2.64+0x90], R124 ;  /* 0x0000907c02000986 */ /* 0x000fe2000c10150c */
[----:B------:R-:W-:Y:S01]  /*7b20*/  ISETP.GT.AND P0, PT, R0, 0x50, P3 ;  /* 0x000000500000780c */ /* 0x000fe20001f04270 */
[----:B------:R-:W-:Y:S01]  /*7b30*/  IMAD.SHL.U32 R15, R16, 0x2, RZ ;  /* 0x00000002100f7824 */ /* 0x000fe200078e00ff */
        /* <DEDUP_REMOVED lines=26> */
[----:B------:R-:W-:Y:S01]  /*7ce0*/  SHF.L.U64.HI R13, R16, 0x1, R11 ;  /* 0x00000001100d7819 */ /* 0x000fe2000001020b */
[-C--:B------:R-:W-:Y:S01]  /*7cf0*/  FMUL R28, R28, R8.reuse ;  /* 0x000000081c1c7220 */ /* 0x080fe20000400000 */
[----:B------:R-:W-:Y:S01]  /*7d00*/  F2FP.BF16.F32.PACK_AB R149, RZ, R149 ;  /* 0x00000095ff95723e */ /* 0x000fe200000010ff */
        /* <DEDUP_REMOVED lines=31> */
[----:B------:R-:W-:Y:S01]  /*7f00*/  ISETP.GT.AND P5, PT, R0, 0x69, P2 ;  /* 0x000000690000780c */ /* 0x000fe200017a4270 */
[-C--:B------:R-:W-:Y:S01]  /*7f10*/  FMUL R38, R38, R8.reuse ;  /* 0x0000000826267220 */ /* 0x080fe20000400000 */
[----:B------:R-:W-:Y:S01]  /*7f20*/  F2FP.BF16.F32.PACK_AB R31, RZ, R31 ;  /* 0x0000001fff1f723e */ /* 0x000fe200000010ff */
[----:B------:R-:W-:Y:S01]  /*7f30*/  @P1 STG.E.U16 desc[UR12][R4.64+0xc0], R138 ;  /* 0x0000c08a04001986 */ /* 0x000fe2000c10150c */
[C---:B------:R-:W-:Y:S01]  /*7f40*/  ISETP.GT.AND P1, PT, R10.reuse, 0x40, PT ;  /* 0x000000400a00780c */ /* 0x040fe20003f24270 */
[----:B------:R-:W-:Y:S01]  /*7f50*/  FMUL R39, R39, R8 ;  /* 0x0000000827277220 */ /* 0x000fe20000400000 */
[----:B------:R-:W-:Y:S01]  /*7f60*/  F2FP.BF16.F32.PACK_AB R32, RZ, R32 ;  /* 0x00000020ff20723e */ /* 0x000fe200000010ff */
[----:B------:R-:W-:Y:S01]  /*7f70*/  @P0 STG.E.U16 desc[UR12][R4.64+0xc2], R139 ;  /* 0x0000c28b04000986 */ /* 0x000fe2000c10150c */
[----:B------:R-:W-:Y:S01]  /*7f80*/  ISETP.GT.AND P0, PT, R10, 0x48, PT ;  /* 0x000000480a00780c */ /* 0x000fe20003f04270 */
        /* <DEDUP_REMOVED lines=17> */
[C---:B------:R-:W-:Y:S01]  /*80a0*/  ISETP.GT.AND P4, PT, R0.reuse, 0x78, P2 ;  /* 0x000000780000780c */ /* 0x040fe20001784270 */
[-C--:B------:R-:W-:Y:S01]  /*80b0*/  FMUL R45, R45, R8.reuse ;  /* 0x000000082d2d7220 */ /* 0x080fe20000400000 */
[C---:B------:R-:W-:Y:S01]  /*80c0*/  ISETP.GT.AND P2, PT, R0.reuse, 0x79, P2 ;  /* 0x000000790000780c */ /* 0x040fe20001744270 */
        /* <DEDUP_REMOVED lines=15> */
[----:B------:R-:W-:Y:S01]  /*81c0*/  IADD3 R10, P5, R15, R2, RZ ;  /* 0x000000020f0a7210 */ /* 0x000fe20007fbe0ff */
[----:B------:R-:W-:Y:S01]  /*81d0*/  FMUL R51, R51, R8 ;  /* 0x0000000833337220 */ /* 0x000fe20000400000 */
[----:B------:R-:W-:Y:S01]  /*81e0*/  F2FP.BF16.F32.PACK_AB R43, RZ, R43 ;  /* 0x0000002bff2b723e */ /* 0x000fe200000010ff */
[----:B------:R-:W-:Y:S01]  /*81f0*/  @P6 STG.E.U16 desc[UR12][R4.64+0xe2], R147 ;  /* 0x0000e29304006986 */ /* 0x000fe2000c10150c */
[----:B------:R-:W-:Y:S01]  /*8200*/  F2FP.BF16.F32.PACK_AB R44, RZ, R44 ;  /* 0x0000002cff2c723e */ /* 0x000fe200000010ff */
[----:B------:R-:W-:Y:S01]  /*8210*/  IMAD.X R11, R13, 0x1, R3, P5 ;  /* 0x000000010d0b7824 */ /* 0x000fe200028e0603 */
[----:B------:R-:W-:Y:S01]  /*8220*/  IADD3 R12, P5, P6, R9, R2, R15 ;  /* 0x00000002090c7210 */ /* 0x000fe20007ebe00f */
[----:B------:R-:W-:Y:S01]  /*8230*/  @P4 STG.E.U16 desc[UR12][R2.64+0xf0], R148 ;  /* 0x0000f09402004986 */ /* 0x000fe2000c10150c */
[----:B------:R-:W-:Y:S01]  /*8240*/  ISETP.GT.AND P4, PT, R0, 0x78, P3 ;  /* 0x000000780000780c */ /* 0x000fe20001f84270 */
[-C--:B------:R-:W-:Y:S01]  /*8250*/  FMUL R52, R52, R8.reuse ;  /* 0x0000000834347220 */ /* 0x080fe20000400000 */
[C---:B------:R-:W-:Y:S01]  /*8260*/  ISETP.GT.AND P3, PT, R0.reuse, 0x79, P3 ;  /* 0x000000790000780c */ /* 0x040fe20001f64270 */
[----:B------:R0:W-:Y:S01]  /*8270*/  @P2 STG.E.U16 desc[UR12][R2.64+0xf2], R149 ;  /* 0x0000f29502002986 */ /* 0x0001e2000c10150c */
[----:B------:R-:W-:Y:S01]  /*8280*/  IADD3.X R13, R7, R3, R13, P5, P6 ;  /* 0x00000003070d7210 */ /* 0x000fe20002fec40d */
[-C--:B------:R-:W-:Y:S01]  /*8290*/  FMUL R53, R53, R8.reuse ;  /* 0x0000000835357220 */ /* 0x080fe20000400000 */
[----:B------:R-:W-:Y:S01]  /*82a0*/  ISETP.GT.AND P5, PT, R0, 0x1, P1 ;  /* 0x000000010000780c */ /* 0x000fe20000fa4270 */
[-C--:B------:R-:W-:Y:S01]  /*82b0*/  FMUL R54, R54, R8.reuse ;  /* 0x0000000836367220 */ /* 0x080fe20000400000 */
[----:B------:R-:W-:Y:S01]  /*82c0*/  ISETP.GT.AND P2, PT, R0, RZ, P0 ;  /* 0x000000ff0000720c */ /* 0x000fe20000744270 */
[-C--:B------:R-:W-:Y:S01]  /*82d0*/  FMUL R55, R55, R8.reuse ;  /* 0x0000000837377220 */ /* 0x080fe20000400000 */
[----:B------:R-:W-:Y:S01]  /*82e0*/  F2FP.BF16.F32.PACK_AB R45, RZ, R45 ;  /* 0x0000002dff2d723e */ /* 0x000fe200000010ff */
[----:B------:R-:W-:Y:S01]  /*82f0*/  FMUL R56, R56, R8 ;  /* 0x0000000838387220 */ /* 0x000fe20000400000 */
[----:B------:R-:W-:Y:S01]  /*8300*/  F2FP.BF16.F32.PACK_AB R46, RZ, R46 ;  /* 0x0000002eff2e723e */ /* 0x000fe200000010ff */
[----:B------:R-:W-:Y:S01]  /*8310*/  FMUL R57, R57, R8 ;  /* 0x0000000839397220 */ /* 0x000fe20000400000 */
[----:B------:R-:W-:Y:S01]  /*8320*/  F2FP.BF16.F32.PACK_AB R47, RZ, R47 ;  /* 0x0000002fff2f723e */ /* 0x000fe200000010ff */
[----:B0-----:R-:W-:Y:S01]  /*8330*/  @P4 IMAD.MOV.U32 R2, RZ, RZ, R4 ;  /* 0x000000ffff024224 */ /* 0x001fe200078e0004 */
[----:B------:R-:W-:Y:S01]  /*8340*/  F2FP.BF16.F32.PACK_AB R48, RZ, R48 ;  /* 0x00000030ff30723e */ /* 0x000fe200000010ff */
[----:B------:R-:W-:Y:S01]  /*8350*/  @P4 IMAD.MOV.U32 R3, RZ, RZ, R5 ;  /* 0x000000ffff034224 */ /* 0x000fe200078e0005 */
[----:B------:R-:W-:Y:S01]  /*8360*/  F2FP.BF16.F32.PACK_AB R49, RZ, R49 ;  /* 0x00000031ff31723e */ /* 0x000fe200000010ff */
[----:B------:R-:W-:Y:S01]  /*8370*/  FMUL R58, R58, R8 ;  /* 0x000000083a3a7220 */ /* 0x000fe20000400000 */
[----:B------:R-:W-:Y:S01]  /*8380*/  F2FP.BF16.F32.PACK_AB R50, RZ, R50 ;  /* 0x00000032ff32723e */ /* 0x000fe200000010ff */
[-C--:B------:R-:W-:Y:S01]  /*8390*/  FMUL R59, R59, R8.reuse ;  /* 0x000000083b3b7220 */ /* 0x080fe20000400000 */
[----:B------:R0:W-:Y:S01]  /*83a0*/  @P4 STG.E.U16 desc[UR12][R2.64+0xf0], R150 ;  /* 0x0000f09602004986 */ /* 0x0001e2000c10150c */
[----:B------:R-:W-:Y:S01]  /*83b0*/  ISETP.GT.AND P4, PT, R0, RZ, P1 ;  /* 0x000000ff0000720c */ /* 0x000fe20000f84270 */
[-C--:B------:R-:W-:Y:S01]  /*83c0*/  FMUL R60, R60, R8.reuse ;  /* 0x000000083c3c7220 */ /* 0x080fe20000400000 */
[----:B------:R-:W-:Y:S01]  /*83d0*/  F2FP.BF16.F32.PACK_AB R51, RZ, R51 ;  /* 0x00000033ff33723e */ /* 0x000fe200000010ff */
[----:B------:R-:W-:Y:S01]  /*83e0*/  @P3 STG.E.U16 desc[UR12][R4.64+0xf2], R151 ;  /* 0x0000f29704003986 */ /* 0x000fe2000c10150c */
[----:B------:R-:W-:Y:S01]  /*83f0*/  IADD3 R6, P3, R10, R9, RZ ;  /* 0x000000090a067210 */ /* 0x000fe20007f7e0ff */
[----:B------:R-:W-:Y:S01]  /*8400*/  FMUL R61, R61, R8 ;  /* 0x000000083d3d7220 */ /* 0x000fe20000400000 */
[----:B------:R-:W-:Y:S01]  /*8410*/  F2FP.BF16.F32.PACK_AB R52, RZ, R52 ;  /* 0x00000034ff34723e */ /* 0x000fe200000010ff */
[----:B------:R-:W-:Y:S01]  /*8420*/  @P5 STG.E.U16 desc[UR12][R10.64+0x2], R25 ;  /* 0x000002190a005986 */ /* 0x000fe2000c10150c */
[C---:B------:R-:W-:Y:S01]  /*8430*/  ISETP.GT.AND P5, PT, R0.reuse, 0x9, P1 ;  /* 0x000000090000780c */ /* 0x040fe20000fa4270 */
[----:B------:R-:W-:Y:S01]  /*8440*/  IMAD.X R7, R11, 0x1, R7, P3 ;  /* 0x000000010b077824 */ /* 0x000fe200018e0607 */
        /* <DEDUP_REMOVED lines=13> */
[----:B0-----:R-:W-:Y:S01]  /*8520*/  @P3 IMAD.MOV.U32 R2, RZ, RZ, R6 ;  /* 0x000000ffff023224 */ /* 0x001fe200078e0006 */
[----:B------:R-:W-:Y:S01]  /*8530*/  F2FP.BF16.F32.PACK_AB R57, RZ, R57 ;  /* 0x00000039ff39723e */ /* 0x000fe200000010ff */
[----:B------:R-:W-:Y:S01]  /*8540*/  @P3 IMAD.MOV.U32 R3, RZ, RZ, R7 ;  /* 0x000000ffff033224 */ /* 0x000fe200078e0007 */
[----:B------:R-:W-:Y:S01]  /*8550*/  F2FP.BF16.F32.PACK_AB R58, RZ, R58 ;  /* 0x0000003aff3a723e */ /* 0x000fe200000010ff */
[-C--:B------:R-:W-:Y:S01]  /*8560*/  FMUL R66, R66, R8.reuse ;  /* 0x0000000842427220 */ /* 0x080fe20000400000 */
[----:B------:R-:W-:Y:S01]  /*8570*/  F2FP.BF16.F32.PACK_AB R59, RZ, R59 ;  /* 0x0000003bff3b723e */ /* 0x000fe200000010ff */
[-C--:B------:R-:W-:Y:S01]  /*8580*/  FMUL R67, R67, R8.reuse ;  /* 0x0000000843437220 */ /* 0x080fe20000400000 */
[----:B------:R0:W-:Y:S01]  /*8590*/  @P3 STG.E.U16 desc[UR12][R2.64+0x2], R27 ;  /* 0x0000021b02003986 */ /* 0x0001e2000c10150c */
        /* <DEDUP_REMOVED lines=21> */
[----:B------:R-:W-:Y:S01]  /*86f0*/  FMUL R73, R73, R8 ;  /* 0x0000000849497220 */ /* 0x000fe20000400000 */
[----:B------:R-:W-:Y:S01]  /*8700*/  F2FP.BF16.F32.PACK_AB R65, RZ, R65 ;  /* 0x00000041ff41723e */ /* 0x000fe200000010ff */
[----:B------:R-:W-:Y:S01]  /*8710*/  @P5 STG.E.U16 desc[UR12][R10.64+0x22], R33 ;  /* 0x000022210a005986 */ /* 0x000fe2000c10150c */
[----:B------:R-:W-:Y:S01]  /*8720*/  ISETP.GT.AND P5, PT, R0, 0x19, P1 ;  /* 0x000000190000780c */ /* 0x000fe20000fa4270 */
[--C-:B0-----:R-:W-:Y:S01]  /*8730*/  @P2 IMAD.MOV.U32 R2, RZ, RZ, R12.reuse ;  /* 0x000000ffff022224 */ /* 0x101fe200078e000c */
[----:B------:R-:W-:Y:S01]  /*8740*/  F2FP.BF16.F32.PACK_AB R66, RZ, R66 ;  /* 0x00000042ff42723e */ /* 0x000fe200000010ff */
[--C-:B------:R-:W-:Y:S01]  /*8750*/  @P2 IMAD.MOV.U32 R3, RZ, RZ, R13.reuse ;  /* 0x000000ffff032224 */ /* 0x100fe200078e000d */
[----:B------:R-:W-:Y:S01]  /*8760*/  F2FP.BF16.F32.PACK_AB R67, RZ, R67 ;  /* 0x00000043ff43723e */ /* 0x000fe200000010ff */
[----:B------:R-:W-:Y:S01]  /*8770*/  FMUL R74, R74, R8 ;  /* 0x000000084a4a7220 */ /* 0x000fe20000400000 */
[----:B------:R-:W-:Y:S01]  /*8780*/  F2FP.BF16.F32.PACK_AB R68, RZ, R68 ;  /* 0x00000044ff44723e */ /* 0x000fe200000010ff */
[-C--:B------:R-:W-:Y:S01]  /*8790*/  FMUL R75, R75, R8.reuse ;  /* 0x000000084b4b7220 */ /* 0x080fe20000400000 */
[----:B------:R0:W-:Y:S01]  /*87a0*/  @P2 STG.E.U16 desc[UR12][R2.64+0x20], R34 ;  /* 0x0000202202002986 */ /* 0x0001e2000c10150c */
        /* <DEDUP_REMOVED lines=9> */
[----:B------:R-:W-:Y:S01]  /*8840*/  FMUL R80, R80, R8 ;  /* 0x0000000850507220 */ /* 0x000fe20000400000 */
[----:B------:R-:W-:Y:S01]  /*8850*/  F2FP.BF16.F32.PACK_AB R73, RZ, R73 ;  /* 0x00000049ff49723e */ /* 0x000fe200000010ff */
[--C-:B0-----:R-:W-:Y:S01]  /*8860*/  @P3 IMAD.MOV.U32 R2, RZ, RZ, R12.reuse ;  /* 0x000000ffff023224 */ /* 0x101fe200078e000c */
[----:B------:R-:W-:Y:S01]  /*8870*/  F2FP.BF16.F32.PACK_AB R74, RZ, R74 ;  /* 0x0000004aff4a723e */ /* 0x000fe200000010ff */
[--C-:B------:R-:W-:Y:S01]  /*8880*/  @P3 IMAD.MOV.U32 R3, RZ, RZ, R13.reuse ;  /* 0x000000ffff033224 */ /* 0x100fe200078e000d */
[----:B------:R-:W-:Y:S01]  /*8890*/  ISETP.GT.AND P6, PT, R0, 0x68, P0 ;  /* 0x000000680000780c */ /* 0x000fe200007c4270 */
[-C--:B------:R-:W-:Y:S01]  /*88a0*/  FMUL R81, R81, R8.reuse ;  /* 0x0000000851517220 */ /* 0x080fe20000400000 */
[----:B------:R-:W-:Y:S01]  /*88b0*/  F2FP.BF16.F32.PACK_AB R75, RZ, R75 ;  /* 0x0000004bff4b723e */ /* 0x000fe200000010ff */
[-C--:B------:R-:W-:Y:S01]  /*88c0*/  FMUL R82, R82, R8.reuse ;  /* 0x0000000852527220 */ /* 0x080fe20000400000 */
[----:B------:R0:W-:Y:S01]  /*88d0*/  @P3 STG.E.U16 desc[UR12][R2.64+0x22], R35 ;  /* 0x0000222302003986 */ /* 0x0001e2000c10150c */
        /* <DEDUP_REMOVED lines=17> */
[----:B------:R-:W-:Y:S01]  /*89f0*/  FMUL R8, R87, R8 ;  /* 0x0000000857087220 */ /* 0x000fe20000400000 */
[----:B------:R0:W-:Y:S01]  /*8a00*/  @P2 STG.E.U16 desc[UR12][R2.64+0x30], R38 ;  /* 0x0000302602002986 */ /* 0x0001e2000c10150c */
[----:B------:R-:W-:-:S02]  /*8a10*/  ISETP.GT.AND P2, PT, R0, 0x20, P0 ;  /* 0x000000200000780c */ /* 0x000fc40000744270 */
[----:B------:R-:W-:Y:S02]  /*8a20*/  F2FP.BF16.F32.PACK_AB R82, RZ, R82 ;  /* 0x00000052ff52723e */ /* 0x000fe400000010ff */
[----:B------:R-:W-:Y:S02]  /*8a30*/  F2FP.BF16.F32.PACK_AB R83, RZ, R83 ;  /* 0x00000053ff53723e */ /* 0x000fe400000010ff */
[----:B------:R-:W-:Y:S02]  /*8a40*/  F2FP.BF16.F32.PACK_AB R84, RZ, R84 ;  /* 0x00000054ff54723e */ /* 0x000fe400000010ff */
[----:B------:R-:W-:Y:S02]  /*8a50*/  F2FP.BF16.F32.PACK_AB R85, RZ, R85 ;  /* 0x00000055ff55723e */ /* 0x000fe400000010ff */
[----:B------:R-:W-:Y:S01]  /*8a60*/  F2FP.BF16.F32.PACK_AB R86, RZ, R86 ;  /* 0x00000056ff56723e */ /* 0x000fe200000010ff */
[----:B0-----:R-:W-:Y:S02]  /*8a70*/  @P3 IMAD.MOV.U32 R2, RZ, RZ, R12 ;  /* 0x000000ffff023224 */ /* 0x001fe400078e000c */
[----:B------:R-:W-:-:S05]  /*8a80*/  @P3 IMAD.MOV.U32 R3, RZ, RZ, R13 ;  /* 0x000000ffff033224 */ /* 0x000fca00078e000d */
[----:B------:R0:W-:Y:S01]  /*8a90*/  @P3 STG.E.U16 desc[UR12][R2.64+0x32], R39 ;  /* 0x0000322702003986 */ /* 0x0001e2000c10150c */
[----:B------:R-:W-:-:S03]  /*8aa0*/  ISETP.GT.AND P3, PT, R0, 0x21, P0 ;  /* 0x000000210000780c */ /* 0x000fc60000764270 */
[----:B------:R-:W-:Y:S01]  /*8ab0*/  @P4 STG.E.U16 desc[UR12][R10.64+0x40], R40 ;  /* 0x000040280a004986 */ /* 0x000fe2000c10150c */
[----:B------:R-:W-:-:S03]  /*8ac0*/  ISETP.GT.AND P4, PT, R0, 0x28, P1 ;  /* 0x000000280000780c */ /* 0x000fc60000f84270 */
[----:B------:R-:W-:Y:S01]  /*8ad0*/  @P5 STG.E.U16 desc[UR12][R10.64+0x42], R41 ;  /* 0x000042290a005986 */ /* 0x000fe2000c10150c */
[----:B------:R-:W-:Y:S01]  /*8ae0*/  ISETP.GT.AND P5, PT, R0, 0x29, P1 ;  /* 0x000000290000780c */ /* 0x000fe20000fa4270 */
[----:B0-----:R-:W-:Y:S02]  /*8af0*/  @P2 IMAD.MOV.U32 R2, RZ, RZ, R12 ;  /* 0x000000ffff022224 */ /* 0x001fe400078e000c */
[----:B------:R-:W-:-:S05]  /*8b00*/  @P2 IMAD.MOV.U32 R3, RZ, RZ, R13 ;  /* 0x000000ffff032224 */ /* 0x000fca00078e000d */
[----:B------:R0:W-:Y:S01]  /*8b10*/  @P2 STG.E.U16 desc[UR12][R2.64+0x40], R42 ;  /* 0x0000402a02002986 */ /* 0x0001e2000c10150c */
[----:B------:R-:W-:Y:S01]  /*8b20*/  ISETP.GT.AND P2, PT, R0, 0x28, P0 ;  /* 0x000000280000780c */ /* 0x000fe20000744270 */
        /* <DEDUP_REMOVED lines=111> */
[C---:B------:R-:W-:Y:S02]  /*9220*/  ISETP.GT.AND P3, PT, R0.reuse, 0x78, P1 ;  /* 0x000000780000780c */ /* 0x040fe40000f64270 */
[C---:B------:R-:W-:Y:S01]  /*9230*/  ISETP.GT.AND P1, PT, R0.reuse, 0x79, P1 ;  /* 0x000000790000780c */ /* 0x040fe20000f24270 */
[----:B------:R-:W-:Y:S01]  /*9240*/  @P4 STG.E.U16 desc[UR12][R10.64+0xe0], R80 ;  /* 0x0000e0500a004986 */ /* 0x000fe2000c10150c */
[C---:B------:R-:W-:Y:S02]  /*9250*/  ISETP.GT.AND P4, PT, R0.reuse, 0x71, P0 ;  /* 0x000000710000780c */ /* 0x040fe40000784270 */
[----:B------:R-:W-:Y:S01]  /*9260*/  ISETP.GT.AND P0, PT, R0, 0x79, P0 ;  /* 0x000000790000780c */ /* 0x000fe20000704270 */
[----:B------:R-:W-:Y:S01]  /*9270*/  @P2 STG.E.U16 desc[UR12][R10.64+0xe2], R81 ;  /* 0x0000e2510a002986 */ /* 0x000fe2000c10150c */
[----:B0-----:R-:W-:Y:S02]  /*9280*/  @P5 IMAD.MOV.U32 R2, RZ, RZ, R12 ;  /* 0x000000ffff025224 */ /* 0x001fe400078e000c */
[----:B------:R-:W-:-:S05]  /*9290*/  @P5 IMAD.MOV.U32 R3, RZ, RZ, R13 ;  /* 0x000000ffff035224 */ /* 0x000fca00078e000d */
[----:B------:R0:W-:Y:S02]  /*92a0*/  @P5 STG.E.U16 desc[UR12][R2.64+0xe0], R82 ;  /* 0x0000e05202005986 */ /* 0x0001e4000c10150c */
[----:B0-----:R-:W-:Y:S02]  /*92b0*/  @P4 IMAD.MOV.U32 R2, RZ, RZ, R12 ;  /* 0x000000ffff024224 */ /* 0x001fe400078e000c */
[----:B------:R-:W-:-:S05]  /*92c0*/  @P4 IMAD.MOV.U32 R3, RZ, RZ, R13 ;  /* 0x000000ffff034224 */ /* 0x000fca00078e000d */
[----:B------:R0:W-:Y:S04]  /*92d0*/  @P4 STG.E.U16 desc[UR12][R2.64+0xe2], R83 ;  /* 0x0000e25302004986 */ /* 0x0001e8000c10150c */
[----:B------:R1:W-:Y:S04]  /*92e0*/  @P3 STG.E.U16 desc[UR12][R10.64+0xf0], R84 ;  /* 0x0000f0540a003986 */ /* 0x0003e8000c10150c */
[----:B------:R1:W-:Y:S01]  /*92f0*/  @P1 STG.E.U16 desc[UR12][R10.64+0xf2], R85 ;  /* 0x0000f2550a001986 */ /* 0x0003e2000c10150c */
[----:B0-----:R-:W-:Y:S02]  /*9300*/  @P6 IMAD.MOV.U32 R2, RZ, RZ, R12 ;  /* 0x000000ffff026224 */ /* 0x001fe400078e000c */
[----:B------:R-:W-:-:S05]  /*9310*/  @P6 IMAD.MOV.U32 R3, RZ, RZ, R13 ;  /* 0x000000ffff036224 */ /* 0x000fca00078e000d */
[----:B------:R1:W-:Y:S01]  /*9320*/  @P6 STG.E.U16 desc[UR12][R2.64+0xf0], R86 ;  /* 0x0000f05602006986 */ /* 0x0003e2000c10150c */
[----:B------:R-:W-:Y:S05]  /*9330*/  @!P0 EXIT ;  /* 0x000000000000894d */ /* 0x000fea0003800000 */
[----:B------:R-:W-:-:S05]  /*9340*/  F2FP.BF16.F32.PACK_AB R8, RZ, R8 ;  /* 0x00000008ff08723e */ /* 0x000fca00000010ff */
[----:B------:R-:W-:Y:S01]  /*9350*/  STG.E.U16 desc[UR12][R12.64+0xf2], R8 ;  /* 0x0000f2080c007986 */ /* 0x000fe2000c10150c */
[----:B------:R-:W-:Y:S05]  /*9360*/  EXIT ;  /* 0x000000000000794d */ /* 0x000fea0003800000 */
.L_x_14:
[----:B------:R-:W-:-:S13]  /*9370*/  ISETP.NE.AND P0, PT, R5, RZ, PT ;  /* 0x000000ff0500720c */ /* 0x000fda0003f05270 */
[----:B------:R-:W-:Y:S05]  /*9380*/  @P0 EXIT ;  /* 0x000000000000094d */ /* 0x000fea0003800000 */
[----:B------:R-:W-:Y:S01]  /*9390*/  ELECT P0, URZ, PT ;  /* 0x00000000003f782f */ /* 0x000fe20003800000 */
[----:B------:R-:W-:-:S12]  /*93a0*/  BSSY B0, `(.L_x_279) ;  /* 0x000008f000007945 */ /* 0x000fd80003800000 */
[----:B------:R-:W-:Y:S05]  /*93b0*/  @!P0 BRA `(.L_x_280) ;  /* 0x0000000800348947 */ /* 0x000fea0003800000 */
[----:B------:R-:W-:-:S13]  /*93c0*/  ISETP.GE.AND P0, PT, R3, 0x1, PT ;  /* 0x000000010300780c */ /* 0x000fda0003f06270 */
[----:B------:R-:W-:Y:S05]  /*93d0*/  @!P0 BRA `(.L_x_280) ;  /* 0x00000008002c8947 */ /* 0x000fea0003800000 */
[----:B------:R-:W4:Y:S01]  /*93e0*/  S2R R4, SR_CgaCtaId ;  /* 0x0000000000047919 */ /* 0x000f220000008800 */
[----:B------:R-:W-:Y:S01]  /*93f0*/  IMAD.SHL.U32 R20, R12, 0x80, RZ ;  /* 0x000000800c147824 */ /* 0x000fe200078e00ff */
[----:B------:R-:W-:Y:S01]  /*9400*/  ULDC UR4, c[0x0][0x384] ;  /* 0x0000e10000047ab9 */ /* 0x000fe20000000800 */
[----:B------:R-:W-:Y:S01]  /*9410*/  LOP3.LUT P0, RZ, R11, 0x1f, RZ, 0xc0, !PT ;  /* 0x0000001f0bff7812 */ /* 0x000fe2000780c0ff */
[----:B------:R-:W-:Y:S01]  /*9420*/  IMAD.SHL.U32 R19, R13, 0x80, RZ ;  /* 0x000000800d137824 */ /* 0x000fe200078e00ff */
[----:B------:R-:W-:Y:S01]  /*9430*/  ULDC UR5, c[0x0][0x388] ;  /* 0x0000e20000057ab9 */ /* 0x000fe20000000800 */
[----:B------:R-:W-:Y:S01]  /*9440*/  IMAD.HI.U32 R5, R20, UR4, RZ ;  /* 0x0000000414057c27 */ /* 0x000fe2000f8e00ff */
[C---:B------:R-:W-:Y:S02]  /*9450*/  ISETP.NE.AND P1, PT, R14.reuse, RZ, PT ;  /* 0x000000ff0e00720c */ /* 0x040fe40003f25270 */
[----:B--23-5:R-:W-:Y:S02]  /*9460*/  CS2R R8, SRZ ;  /* 0x0000000000087805 */ /* 0x02cfe4000001ff00 */
[----:B------:R-:W-:Y:S01]  /*9470*/  ISETP.NE.OR P0, PT, R14, RZ, !P0 ;  /* 0x000000ff0e00720c */ /* 0x000fe20004705670 */
[----:B------:R-:W-:Y:S01]  /*9480*/  VIADD R25, R3, 0x1 ;  /* 0x0000000103197836 */ /* 0x000fe20000000000 */
[----:B------:R-:W-:Y:S01]  /*9490*/  LOP3.LUT R24, R2, 0x2, RZ, 0xfc, !PT ;  /* 0x0000000202187812 */ /* 0x000fe200078efcff */
[----:B01----:R-:W-:Y:S01]  /*94a0*/  IMAD.MOV.U32 R6, RZ, RZ, 0x1 ;  /* 0x00000001ff067424 */ /* 0x003fe200078e00ff */
[----:B------:R-:W-:Y:S01]  /*94b0*/  CS2R R10, SRZ ;  /* 0x00000000000a7805 */ /* 0x000fe2000001ff00 */
[----:B------:R-:W-:Y:S01]  /*94c0*/  IMAD.MOV.U32 R7, RZ, RZ, RZ ;  /* 0x000000ffff077224 */ /* 0x000fe200078e00ff */
[----:B------:R-:W-:Y:S01]  /*94d0*/  SHF.R.U32.HI R5, RZ, UR5, R5 ;  /* 0x00000005ff057c19 */ /* 0x000fe20008011605 */
[----:B------:R-:W-:-:S02]  /*94e0*/  VIADD R21, R19, 0x40 ;  /* 0x0000004013157836 */ /* 0x000fc40000000000 */
[C---:B----4-:R-:W-:Y:S02]  /*94f0*/  IMAD.SHL.U32 R0, R4.reuse, 0x400, RZ ;  /* 0x0000040004007824 */ /* 0x050fe400078e00ff */
[----:B------:R-:W-:-:S03]  /*9500*/  IMAD.SHL.U32 R4, R4, 0x10, RZ ;  /* 0x0000001004047824 */ /* 0x000fc600078e00ff */
[----:B------:R-:W-:-:S07]  /*9510*/  LOP3.LUT R0, R0, 0x400, RZ, 0xc0, !PT ;  /* 0x0000040000007812 */ /* 0x000fce00078ec0ff */
.L_x_284:
[----:B------:R-:W0:Y:S01]  /*9520*/  S2R R13, SR_CgaCtaId ;  /* 0x00000000000d7919 */ /* 0x000e220000008800 */
[----:B------:R-:W-:-:S04]  /*9530*/  MOV R12, 0x400 ;  /* 0x00000400000c7802 */ /* 0x000fc80000000f00 */
[----:B0-----:R-:W-:Y:S02]  /*9540*/  LEA R14, R13, R12, 0x18 ;  /* 0x0000000c0d0e7211 */ /* 0x001fe400078ec0ff */
[----:B------:R-:W-:-:S03]  /*9550*/  SHF.L.U32 R12, R6, 0x1f, RZ ;  /* 0x0000001f060c7819 */ /* 0x000fc600000006ff */
[----:B------:R-:W-:-:S07]  /*9560*/  IMAD R15, R7, 0x8, R14 ;  /* 0x00000008070f7824 */ /* 0x000fce00078e020e */
.L_x_281:
[----:B0-----:R0:W1:Y:S02]  /*9570*/  SYNCS.PHASECHK.TRANS64.TRYWAIT P2, [R15+URZ+0x38070], R12 ;  /* 0x0380700c0f0075a7 */ /* 0x001064000804017f */
[----:B-1----:R-:W-:Y:S05]  /*9580*/  @!P2 NANOSLEEP.SYNCS 0x989680 ;  /* 0x009896800000a95d */ /* 0x002fea0003900000 */
[----:B------:R-:W1:Y:S02]  /*9590*/  @!P2 SYNCS.PHASECHK.TRANS64 P2, [R15+URZ+0x38070], R12 ;  /* 0x0380700c0f00a5a7 */ /* 0x000e64000804007f */
[----:B-1----:R-:W-:Y:S05]  /*95a0*/  @!P2 BRA `(.L_x_281) ;  /* 0xfffffffc00f0a947 */ /* 0x002fea000383ffff */
[----:B0-----:R-:W0:Y:S02]  /*95b0*/  @!P1 LDC R12, c[0x0][0x580] ;  /* 0x00016000ff0c9b82 */ /* 0x001e240000000800 */
[----:B0-----:R0:W-:Y:S02]  /*95c0*/  @!P1 SYNCS.ARRIVE.TRANS64 RZ, [R15+URZ+0x38000], R12 ;  /* 0x0380000c0fff99a7 */ /* 0x0011e4000800003f */
[----:B0-----:R-:W-:-:S04]  /*95d0*/  PRMT R12, R24, 0x9910, RZ ;  /* 0x00009910180c7816 */ /* 0x001fc800000000ff */
[----:B------:R-:W-:-:S13]  /*95e0*/  ISETP.NE.AND P2, PT, R12, 0x2, PT ;  /* 0x000000020c00780c */ /* 0x000fda0003f45270 */
[----:B------:R-:W-:Y:S05]  /*95f0*/  @P2 BRA `(.L_x_282) ;  /* 0x0000000000042947 */ /* 0x000fea0003800000 */
[----:B------:R-:W-:Y:S01]  /*9600*/  BPT.TRAP 0x1 ;  /* 0x000000040000795c */ /* 0x000fe20000300000 */
.L_x_282:
[----:B------:R-:W-:Y:S05]  /*9610*/  @P0 BRA `(.L_x_283) ;  /* 0x0000000000040947 */ /* 0x000fea0003800000 */
[----:B------:R-:W-:Y:S01]  /*9620*/  BPT.TRAP 0x1 ;  /* 0x000000040000795c */ /* 0x000fe20000300000 */
.L_x_283:
[----:B------:R-:W0:Y:S01]  /*9630*/  LDC R13, c[0x0][0x380] ;  /* 0x0000e000ff0d7b82 */ /* 0x000e220000000800 */
[----:B------:R-:W-:Y:S01]  /*9640*/  R2UR UR4, R5 ;  /* 0x00000000050472ca */ /* 0x000fe200000e0000 */
[----:B------:R-:W-:Y:S01]  /*9650*/  ULDC UR19, c[0x0][0x38c] ;  /* 0x0000e30000137ab9 */ /* 0x000fe20000000800 */
[----:B------:R-:W-:Y:S01]  /*9660*/  R2UR UR10, R20 ;  /* 0x00000000140a72ca */ /* 0x000fe200000e0000 */
[----:B------:R-:W-:Y:S01]  /*9670*/  UISETP.NE.AND UP0, UPT, UR19, 0x1, UPT ;  /* 0x000000011300788c */ /* 0x000fe2000bf05270 */
[----:B------:R-:W-:Y:S01]  /*9680*/  R2UR UR25, R15 ;  /* 0x000000000f1972ca */ /* 0x000fe200000e0000 */
[----:B------:R-:W-:Y:S01]  /*9690*/  ULDC UR23, c[0x0][0x398] ;  /* 0x0000e60000177ab9 */ /* 0x000fe20000000800 */
[----:B------:R-:W-:Y:S01]  /*96a0*/  R2UR UR12, R14 ;  /* 0x000000000e0c72ca */ /* 0x000fe200000e0000 */
[----:B------:R-:W1:Y:S01]  /*96b0*/  LDC.64 R16, c[0x0][0x3d0] ;  /* 0x0000f400ff107b82 */ /* 0x000e620000000a00 */
[----:B------:R-:W-:Y:S01]  /*96c0*/  R2UR UR26, R10 ;  /* 0x000000000a1a72ca */ /* 0x000fe200000e0000 */
[----:B------:R-:W-:Y:S01]  /*96d0*/  ULDC.64 UR30, c[0x0][0x198] ;  /* 0x00006600001e7ab9 */ /* 0x000fe20000000a00 */
[----:B------:R-:W-:Y:S01]  /*96e0*/  ULDC UR36, c[0x0][0x3ec] ;  /* 0x0000fb0000247ab9 */ /* 0x000fe20000000800 */
[----:B------:R-:W-:Y:S01]  /*96f0*/  UIADD3 UR34, UP2, UR30, 0x270, URZ ;  /* 0x000002701e227890 */ /* 0x000fe2000ff5e03f */
[----:B------:R-:W-:Y:S01]  /*9700*/  R2UR UR24, R7 ;  /* 0x00000000071872ca */ /* 0x000fe200000e0000 */
[----:B------:R-:W-:Y:S01]  /*9710*/  ULDC.64 UR8, c[0x0][0x3c0] ;  /* 0x0000f00000087ab9 */ /* 0x000fe20000000a00 */
[----:B------:R-:W-:Y:S01]  /*9720*/  @UP0 ULDC.64 UR6, c[0x0][0x390] ;  /* 0x0000e40000060ab9 */ /* 0x000fe20000000a00 */
[----:B------:R-:W2:Y:S01]  /*9730*/  LDC R18, c[0x0][0x400] ;  /* 0x00010000ff127b82 */ /* 0x000ea20000000800 */
[----:B------:R-:W-:Y:S01]  /*9740*/  UIADD3.X UR35, URZ, UR31, URZ, UP2, !UPT ;  /* 0x0000001f3f237290 */ /* 0x000fe200097fe43f */
[----:B------:R-:W-:Y:S01]  /*9750*/  VIADD R25, R25, 0xffffffff ;  /* 0xffffffff19197836 */ /* 0x000fe20000000000 */
[----:B------:R-:W-:Y:S01]  /*9760*/  R2UR UR20, R11 ;  /* 0x000000000b1472ca */ /* 0x000fe200000e0000 */
[----:B------:R-:W-:Y:S01]  /*9770*/  ULDC.64 UR28, c[0x0][0x3f0] ;  /* 0x0000fc00001c7ab9 */ /* 0x000fe20000000a00 */
[----:B------:R-:W-:Y:S01]  /*9780*/  R2UR UR21, R9 ;  /* 0x00000000091572ca */ /* 0x000fe200000e0000 */
[----:B------:R-:W-:Y:S01]  /*9790*/  USHF.L.U32 UR26, UR26, 0x5, URZ ;  /* 0x000000051a1a7899 */ /* 0x000fe2000800063f */
[----:B------:R-:W-:Y:S01]  /*97a0*/  R2UR UR22, R8 ;  /* 0x00000000081672ca */ /* 0x000fe200000e0000 */
[----:B------:R-:W3:Y:S01]  /*97b0*/  LDC.64 R22, c[0x0][0x3e0] ;  /* 0x0000f800ff167b82 */ /* 0x000ee20000000a00 */
[----:B0-----:R-:W-:Y:S01]  /*97c0*/  ISETP.NE.AND P2, PT, R13, 0x1, PT ;  /* 0x000000010d00780c */ /* 0x001fe20003f45270 */
[----:B------:R-:W-:Y:S01]  /*97d0*/  UIADD3 UR25, UR25, 0x38000, URZ ;  /* 0x0003800019197890 */ /* 0x000fe2000fffe03f */
[----:B------:R-:W-:Y:S01]  /*97e0*/  ISETP.GT.AND P6, PT, R25, 0x1, PT ;  /* 0x000000011900780c */ /* 0x000fe20003fc4270 */
[----:B------:R-:W-:Y:S01]  /*97f0*/  ULEA UR24, UR24, UR12, 0xd ;  /* 0x0000000c18187291 */ /* 0x000fe2000f8e683f */
[----:B------:R-:W-:Y:S01]  /*9800*/  UMOV UR37, 0x30000 ;  /* 0x0003000000257882 */ /* 0x000fe20000000000 */
[----:B------:R-:W-:Y:S01]  /*9810*/  UMOV UR32, 0x0 ;  /* 0x0000000000207882 */ /* 0x000fe20000000000 */
[----:B------:R-:W-:Y:S01]  /*9820*/  UMOV UR33, 0x10000000 ;  /* 0x1000000000217882 */ /* 0x000fe20000000000 */
[----:B------:R-:W-:-:S02]  /*9830*/  UMOV UR12, UR20 ;  /* 0x00000014000c7c82 */ /* 0x000fc40008000000 */
[----:B------:R-:W-:Y:S02]  /*9840*/  UMOV UR13, UR21 ;  /* 0x00000015000d7c82 */ /* 0x000fe40008000000 */
[----:B------:R-:W-:Y:S02]  /*9850*/  UMOV UR14, UR22 ;  /* 0x00000016000e7c82 */ /* 0x000fe40008000000 */
[----:B------:R-:W-:-:S05]  /*9860*/  @P2 IMAD.U32 R12, RZ, RZ, UR4 ;  /* 0x00000004ff0c2e24 */ /* 0x000fca000f8e00ff */
[----:B------:R-:W-:Y:S01]  /*9870*/  @P2 R2UR UR10, R12 ;  /* 0x000000000c0a22ca */ /* 0x000fe200000e0000 */
[C---:B------:R-:W-:Y:S02]  /*9880*/  IMAD R12, R7.reuse, 0x1000, R0 ;  /* 0x00001000070c7824 */ /* 0x040fe400078e0200 */
[----:B------:R-:W-:Y:S02]  /*9890*/  VIADD R7, R7, 0x1 ;  /* 0x0000000107077836 */ /* 0x000fe40000000000 */
[----:B------:R-:W-:Y:S02]  /*98a0*/  IMAD R12, R12, 0x2, R14 ;  /* 0x000000020c0c7824 */ /* 0x000fe400078e020e */
[----:B------:R-:W1:Y:S01]  /*98b0*/  LDC.64 R14, c[0x0][0x3f8] ;  /* 0x0000fe00ff0e7b82 */ /* 0x000e620000000a00 */
[C---:B------:R-:W-:Y:S02]  /*98c0*/  ISETP.NE.AND P5, PT, R7.reuse, 0xe, PT ;  /* 0x0000000e0700780c */ /* 0x040fe40003fa5270 */
[----:B------:R-:W-:Y:S01]  /*98d0*/  R2UR UR11, R12 ;  /* 0x000000000c0b72ca */ /* 0x000fe200000e0000 */
[----:B------:R-:W-:Y:S01]  /*98e0*/  VIADD R12, R10, 0x1 ;  /* 0x000000010a0c7836 */ /* 0x000fe20000000000 */
[----:B------:R-:W-:Y:S01]  /*98f0*/  SEL R7, R7, RZ, P5 ;  /* 0x000000ff07077207 */ /* 0x000fe20002800000 */
[----:B------:R-:W-:-:S02]  /*9900*/  UIMAD.WIDE.U32 UR4, UR10, UR6, URZ ;  /* 0x000000060a0472a5 */ /* 0x000fc4000f8e003f */
[----:B------:R-:W-:Y:S01]  /*9910*/  UIADD3 UR4, -UR10, URZ, URZ ;  /* 0x0000003f0a047290 */ /* 0x000fe2000fffe13f */
[----:B------:R-:W-:Y:S01]  /*9920*/  ISETP.NE.AND P2, PT, R12, UR15, PT ;  /* 0x0000000f0c007c0c */ /* 0x000fe2000bf45270 */
[----:B------:R-:W-:Y:S01]  /*9930*/  UMOV UR18, UR10 ;  /* 0x0000000a00127c82 */ /* 0x000fe20008000000 */
[----:B------:R-:W-:Y:S02]  /*9940*/  @UP0 USHF.R.U32.HI UR18, URZ, UR7, UR5 ;  /* 0x000000073f120299 */ /* 0x000fe40008011605 */
[----:B------:R-:W-:Y:S01]  /*9950*/  UISETP.NE.AND UP0, UPT, UR23, 0x1, UPT ;  /* 0x000000011700788c */ /* 0x000fe2000bf05270 */
[----:B------:R-:W-:Y:S01]  /*9960*/  IMAD R13, R13, UR4, R20 ;  /* 0x000000040d0d7c24 */ /* 0x000fe2000f8e0214 */
[----:B------:R-:W-:Y:S01]  /*9970*/  ULDC.64 UR6, c[0x0][0x3c8] ;  /* 0x0000f20000067ab9 */ /* 0x000fe20000000a00 */
[----:B------:R-:W-:-:S03]  /*9980*/  UIADD3 UR4, UP1, UR30, 0xf0, URZ ;  /* 0x000000f01e047890 */ /* 0x000fc6000ff3e03f */
[----:B------:R-:W-:Y:S01]  /*9990*/  R2UR UR27, R13 ;  /* 0x000000000d1b72ca */ /* 0x000fe200000e0000 */
[----:B------:R-:W-:Y:S02]  /*99a0*/  UIADD3.X UR5, URZ, UR31, URZ, UP1, !UPT ;  /* 0x0000001f3f057290 */ /* 0x000fe40008ffe43f */
[----:B------:R-:W-:Y:S01]  /*99b0*/  UIADD3 UR31, -UR18, URZ, URZ ;  /* 0x0000003f121f7290 */ /* 0x000fe2000fffe13f */
[----:B-1----:R-:W-:Y:S01]  /*99c0*/  IMAD R13, R9, R16, R15 ;  /* 0x00000010090d7224 */ /* 0x002fe200078e020f */
[----:B------:R-:W-:Y:S01]  /*99d0*/  @UP0 ULDC UR16, c[0x0][0x39c] ;  /* 0x0000e70000100ab9 */ /* 0x000fe20000000800 */
[C---:B------:R-:W-:Y:S01]  /*99e0*/  IMAD R10, R11.reuse, UR7, R14 ;  /* 0x000000070b0a7c24 */ /* 0x040fe2000f8e020e */
[----:B------:R-:W-:Y:S01]  /*99f0*/  UIMAD.WIDE.U32 UR16, UR18, UR16, URZ ;  /* 0x00000010121072a5 */ /* 0x000fe2000f8e003f */
[----:B------:R-:W-:Y:S01]  /*9a00*/  VIADD R15, R11, 0x1 ;  /* 0x000000010b0f7836 */ /* 0x000fe20000000000 */
[----:B------:R-:W-:Y:S01]  /*9a10*/  @UP0 ULDC UR7, c[0x0][0x3a0] ;  /* 0x0000e80000070ab9 */ /* 0x000fe20000000800 */
[----:B------:R-:W-:Y:S01]  /*9a20*/  @P2 IMAD.MOV R15, RZ, RZ, R11 ;  /* 0x000000ffff0f2224 */ /* 0x000fe200078e020b */
[----:B------:R-:W-:Y:S01]  /*9a30*/  UMOV UR30, UR18 ;  /* 0x00000012001e7c82 */ /* 0x000fe20008000000 */
[----:B------:R-:W-:Y:S01]  /*9a40*/  IMAD.U32 R13, R13, 0x20, R10 ;  /* 0x000000200d0d7824 */ /* 0x000fe200078e000a */
[----:B------:R-:W-:Y:S01]  /*9a50*/  UIMAD UR27, UR27, UR8, UR36 ;  /* 0x000000081b1b72a4 */ /* 0x000fe2000f8e0224 */
[----:B--2---:R-:W-:Y:S01]  /*9a60*/  IMAD R10, R8, R17, R18 ;  /* 0x00000011080a7224 */ /* 0x004fe200078e0212 */
[----:B---3--:R-:W-:Y:S01]  /*9a70*/  ISETP.NE.AND P3, PT, R15, R22, PT ;  /* 0x000000160f00720c */ /* 0x008fe20003f65270 */
[----:B------:R-:W-:Y:S01]  /*9a80*/  UIMAD UR8, UR19, UR31, UR10 ;  /* 0x0000001f130872a4 */ /* 0x000fe2000f8e020a */
[----:B------:R-:W-:Y:S01]  /*9a90*/  R2UR UR16, R4 ;  /* 0x00000000041072ca */ /* 0x000fe200000e0000 */
[----:B------:R-:W-:Y:S01]  /*9aa0*/  IMAD.U32 R10, R10, 0x400, R13 ;  /* 0x000004000a0a7824 */ /* 0x000fe200078e000d */
[----:B------:R-:W-:Y:S01]  /*9ab0*/  @UP0 USHF.R.U32.HI UR30, URZ, UR7, UR17 ;  /* 0x000000073f1e0299 */ /* 0x000fe20008011611 */
[----:B------:R-:W-:Y:S01]  /*9ac0*/  VIADD R14, R9, 0x1 ;  /* 0x00000001090e7836 */ /* 0x000fe20000000000 */
[----:B------:R-:W-:Y:S01]  /*9ad0*/  R2UR UR10, R21 ;  /* 0x00000000150a72ca */ /* 0x000fe200000e0000 */
[----:B------:R-:W-:Y:S01]  /*9ae0*/  UIMAD UR28, UR8, UR9, UR28 ;  /* 0x00000009081c72a4 */ /* 0x000fe2000f8e021c */
[----:B------:R-:W-:Y:S01]  /*9af0*/  R2UR UR31, R10 ;  /* 0x000000000a1f72ca */ /* 0x000fe200000e0000 */
[----:B------:R-:W-:Y:S01]  /*9b00*/  UIADD3 UR7, -UR30, URZ, URZ ;  /* 0x0000003f1e077290 */ /* 0x000fe2000fffe13f */
[----:B------:R-:W-:Y:S01]  /*9b10*/  VIADD R13, R8, 0x1 ;  /* 0x00000001080d7836 */ /* 0x000fe20000000000 */
[----:B------:R-:W-:Y:S01]  /*9b20*/  UIADD3 UR8, UR11, 0x1d000, URZ ;  /* 0x0001d0000b087890 */ /* 0x000fe2000fffe03f */
[----:B------:R-:W-:Y:S01]  /*9b30*/  SEL R10, R12, RZ, P2 ;  /* 0x000000ff0c0a7207 */ /* 0x000fe20001000000 */
[----:B------:R-:W-:Y:S01]  /*9b40*/  @P3 IMAD.MOV R14, RZ, RZ, R9 ;  /* 0x000000ffff0e3224 */ /* 0x000fe200078e0209 */
[----:B------:R-:W-:Y:S01]  /*9b50*/  UIMAD UR7, UR23, UR7, UR18 ;  /* 0x00000007170772a4 */ /* 0x000fe2000f8e0212 */
[----:B------:R-:W-:Y:S01]  /*9b60*/  R2UR UR18, R19 ;  /* 0x00000000131272ca */ /* 0x000fe200000e0000 */
[----:B------:R-:W-:Y:S01]  /*9b70*/  ULOP3.LUT UR19, UR26, 0x10, UR16, 0xf8, !UPT ;  /* 0x000000101a137892 */ /* 0x000fe2000f8ef810 */
[----:B------:R-:W-:Y:S01]  /*9b80*/  SEL R9, RZ, 0x1, P5 ;  /* 0x00000001ff097807 */ /* 0x000fe20002800000 */
[----:B------:R-:W-:Y:S01]  /*9b90*/  UIMAD UR29, UR7, UR6, UR29 ;  /* 0x00000006071d72a4 */ /* 0x000fe2000f8e021d */
[----:B------:R-:W-:Y:S01]  /*9ba0*/  ISETP.NE.AND P4, PT, R14, R23, PT ;  /* 0x000000170e00720c */ /* 0x000fe20003f85270 */
[----:B------:R-:W-:Y:S01]  /*9bb0*/  UIADD3 UR16, UR11, 0x1c000, URZ ;  /* 0x0001c0000b107890 */ /* 0x000fe2000fffe03f */
[----:B------:R-:W-:Y:S01]  /*9bc0*/  LOP3.LUT R6, R6, R9, RZ, 0x3c, !PT ;  /* 0x0000000906067212 */ /* 0x000fe200078e3cff */
[----:B------:R-:W-:Y:S01]  /*9bd0*/  UPRMT UR6, UR31, 0x5410, URZ ;  /* 0x000054101f067896 */ /* 0x000fe2000800003f */
[----:B------:R-:W-:Y:S01]  /*9be0*/  SEL R11, R15, RZ, P3 ;  /* 0x000000ff0f0b7207 */ /* 0x000fe20001800000 */
[----:B------:R-:W-:Y:S01]  /*9bf0*/  UMOV UR17, UR25 ;  /* 0x0000001900117c82 */ /* 0x000fe20008000000 */
[----:B------:R-:W-:Y:S01]  /*9c00*/  UMOV UR9, UR25 ;  /* 0x0000001900097c82 */ /* 0x000fe20008000000 */
[----:B------:R-:W-:Y:S01]  /*9c10*/  UMOV UR11, UR19 ;  /* 0x00000013000b7c82 */ /* 0x000fe20008000000 */
[----:B------:R-:W-:-:S04]  /*9c20*/  SEL R9, R14, RZ, P4 ;  /* 0x000000ff0e097207 */ /* 0x000fc80002000000 */
[----:B------:R4:W-:Y:S01]  /*9c30*/  UTMALDG.5D.IM2COL [UR24], [UR4], UR6 ;  /* 0x00000018040073b4 */ /* 0x0009e20008060006 */
[----:B------:R-:W-:-:S04]  /*9c40*/  @P4 IMAD.MOV R13, RZ, RZ, R8 ;  /* 0x000000ffff0d4224 */ /* 0x000fc800078e0208 */
[----:B------:R-:W-:Y:S01]  /*9c50*/  IMAD.MOV.U32 R8, RZ, RZ, R13 ;  /* 0x000000ffff087224 */ /* 0x000fe200078e000d */
[----:B------:R4:W-:Y:S01]  /*9c60*/  UTMALDG.5D.MULTICAST [UR16], [UR34], UR37, desc[UR32] ;  /* 0x00002010220073b4 */ /* 0x0009e20008021825 */
[----:B------:R4:W-:Y:S02]  /*9c70*/  UTMALDG.5D.MULTICAST [UR8], [UR34], UR37, desc[UR32] ;  /* 0x00002008220073b4 */ /* 0x0009e40008021825 */
[----:B----4-:R-:W-:Y:S05]  /*9c80*/  @P6 BRA `(.L_x_284) ;  /* 0xfffffff800246947 */ /* 0x010fea000383ffff */
.L_x_280:
[----:B------:R-:W-:Y:S05]  /*9c90*/  BSYNC B0 ;  /* 0x0000000000007941 */ /* 0x000fea0003800000 */
.L_x_279:
[----:B------:R-:W-:Y:S01]  /*9ca0*/  ISETP.GE.U32.AND P0, PT, R3, 0xe, PT ;  /* 0x0000000e0300780c */ /* 0x000fe20003f06070 */
[----:B------:R-:W-:-:S12]  /*9cb0*/  IMAD.MOV.U32 R0, RZ, RZ, 0x1 ;  /* 0x00000001ff007424 */ /* 0x000fd800078e00ff */
[----:B------:R-:W-:Y:S05]  /*9cc0*/  @!P0 BRA `(.L_x_285) ;  /* 0x00000000001c8947 */ /* 0x000fea0003800000 */
[----:B------:R-:W-:-:S05]  /*9cd0*/  SHF.R.U32.HI R4, RZ, 0x1, R3 ;  /* 0x00000001ff047819 */ /* 0x000fca0000011603 */
[----:B------:R-:W-:-:S05]  /*9ce0*/  IMAD.WIDE.U32 R4, R4, -0x6db6db6d, RZ ;  /* 0x9249249304047825 */ /* 0x000fca00078e00ff */
[----:B------:R-:W-:-:S04]  /*9cf0*/  SHF.R.U32.HI R0, RZ, 0x2, R5 ;  /* 0x00000002ff007819 */ /* 0x000fc80000011605 */
[----:B------:R-:W-:-:S04]  /*9d00*/  LOP3.LUT R0, R0, 0x1, RZ, 0xc0, !PT ;  /* 0x0000000100007812 */ /* 0x000fc800078ec0ff */
[----:B------:R-:W-:-:S04]  /*9d10*/  ISETP.NE.U32.AND P0, PT, R0, 0x1, PT ;  /* 0x000000010000780c */ /* 0x000fc80003f05070 */
[----:B------:R-:W-:-:S04]  /*9d20*/  ISETP.NE.U32.AND.EX P0, PT, RZ, RZ, PT, P0 ;  /* 0x000000ffff00720c */ /* 0x000fc80003f05100 */
[----:B------:R-:W-:-:S09]  /*9d30*/  SEL R0, RZ, 0x1, !P0 ;  /* 0x00000001ff007807 */ /* 0x000fd20004000000 */
.L_x_285:
[----:B------:R-:W-:Y:S05]  /*9d40*/  WARPSYNC.ALL ;  /* 0x0000000000007948 */ /* 0x000fea0003800000 */
[----:B------:R-:W-:-:S13]  /*9d50*/  ELECT P0, URZ, PT ;  /* 0x00000000003f782f */ /* 0x000fda0003800000 */
[----:B------:R-:W-:Y:S05]  /*9d60*/  @!P0 EXIT ;  /* 0x000000000000894d */ /* 0x000fea0003800000 */
[----:B------:R-:W-:-:S04]  /*9d70*/  LOP3.LUT R2, R2, 0x2, RZ, 0xfc, !PT ;  /* 0x0000000202027812 */ /* 0x000fc800078efcff */
[----:B------:R-:W-:-:S13]  /*9d80*/  ISETP.NE.AND P0, PT, R2, 0x3, PT ;  /* 0x000000030200780c */ /* 0x000fda0003f05270 */
[----:B------:R-:W-:Y:S05]  /*9d90*/  @!P0 BRA `(.L_x_286) ;  /* 0x0000000000048947 */ /* 0x000fea0003800000 */
[----:B------:R-:W-:Y:S01]  /*9da0*/  BPT.TRAP 0x1 ;  /* 0x000000040000795c */ /* 0x000fe20000300000 */
.L_x_286:
[----:B01----:R-:W0:Y:S01]  /*9db0*/  S2R R7, SR_CgaCtaId ;  /* 0x0000000000077919 */ /* 0x003e220000008800 */
[----:B------:R-:W-:Y:S02]  /*9dc0*/  SHF.R.U32.HI R4, RZ, 0x1, R3 ;  /* 0x00000001ff047819 */ /* 0x000fe40000011603 */
[----:B------:R-:W-:-:S03]  /*9dd0*/  MOV R2, 0x400 ;  /* 0x0000040000027802 */ /* 0x000fc60000000f00 */
[----:B------:R-:W-:-:S05]  /*9de0*/  IMAD.WIDE.U32 R4, R4, -0x6db6db6d, RZ ;  /* 0x9249249304047825 */ /* 0x000fca00078e00ff */
[----:B------:R-:W-:Y:S02]  /*9df0*/  SHF.R.U32.HI R4, RZ, 0x2, R5 ;  /* 0x00000002ff047819 */ /* 0x000fe40000011605 */
[----:B------:R-:W-:-:S03]  /*9e00*/  SHF.L.U32 R5, R0, 0x1f, RZ ;  /* 0x0000001f00057819 */ /* 0x000fc600000006ff */
[----:B------:R-:W-:Y:S01]  /*9e10*/  IMAD R3, R4, -0xe, R3 ;  /* 0xfffffff204037824 */ /* 0x000fe200078e0203 */
[----:B0-----:R-:W-:-:S05]  /*9e20*/  LEA R2, R7, R2, 0x18 ;  /* 0x0000000207027211 */ /* 0x001fca00078ec0ff */
[----:B------:R-:W-:-:S04]  /*9e30*/  VIADD R2, R2, 0x38070 ;  /* 0x0003807002027836 */ /* 0x000fc80000000000 */
[----:B------:R-:W-:-:S07]  /*9e40*/  IMAD R4, R3, 0x8, R2 ;  /* 0x0000000803047824 */ /* 0x000fce00078e0202 */
.L_x_287:
[----:B0-----:R0:W1:Y:S02]  /*9e50*/  SYNCS.PHASECHK.TRANS64.TRYWAIT P0, [R4+URZ], R5 ;  /* 0x00000005040075a7 */ /* 0x001064000800017f */
[----:B-1----:R-:W-:Y:S05]  /*9e60*/  @!P0 NANOSLEEP.SYNCS 0x989680 ;  /* 0x009896800000895d */ /* 0x002fea0003900000 */
[----:B------:R-:W1:Y:S02]  /*9e70*/  @!P0 SYNCS.PHASECHK.TRANS64 P0, [R4+URZ], R5 ;  /* 0x00000005040085a7 */ /* 0x000e64000800007f */
[----:B-1----:R-:W-:Y:S05]  /*9e80*/  @!P0 BRA `(.L_x_287) ;  /* 0xfffffffc00f08947 */ /* 0x002fea000383ffff */
[----:B------:R-:W-:-:S05]  /*9e90*/  VIADD R3, R3, 0x1 ;  /* 0x0000000103037836 */ /* 0x000fca0000000000 */
[----:B------:R-:W-:-:S04]  /*9ea0*/  ISETP.NE.AND P0, PT, R3, 0xe, PT ;  /* 0x0000000e0300780c */ /* 0x000fc80003f05270 */
[----:B0-----:R-:W-:Y:S02]  /*9eb0*/  SEL R5, RZ, 0x1, P0 ;  /* 0x00000001ff057807 */ /* 0x001fe40000000000 */
[----:B------:R-:W-:Y:S02]  /*9ec0*/  SEL R3, R3, RZ, P0 ;  /* 0x000000ff03037207 */ /* 0x000fe40000000000 */
[----:B------:R-:W-:-:S03]  /*9ed0*/  LOP3.LUT R7, R0, R5, RZ, 0x3c, !PT ;  /* 0x0000000500077212 */ /* 0x000fc600078e3cff */
[----:B------:R-:W-:Y:S01]  /*9ee0*/  IMAD R0, R3, 0x8, R2 ;  /* 0x0000000803007824 */ /* 0x000fe200078e0202 */
[----:B------:R-:W-:-:S07]  /*9ef0*/  SHF.L.U32 R5, R7, 0x1f, RZ ;  /* 0x0000001f07057819 */ /* 0x000fce00000006ff */
.L_x_288:
        /* <DEDUP_REMOVED lines=11> */
.L_x_289:
        /* <DEDUP_REMOVED lines=11> */
.L_x_290:
        /* <DEDUP_REMOVED lines=11> */
.L_x_291:
        /* <DEDUP_REMOVED lines=11> */
.L_x_292:
        /* <DEDUP_REMOVED lines=11> */
.L_x_293:
        /* <DEDUP_REMOVED lines=11> */
.L_x_294:
        /* <DEDUP_REMOVED lines=11> */
.L_x_295:
        /* <DEDUP_REMOVED lines=11> */
.L_x_296:
        /* <DEDUP_REMOVED lines=11> */
.L_x_297:
        /* <DEDUP_REMOVED lines=11> */
.L_x_298:
        /* <DEDUP_REMOVED lines=11> */
.L_x_299:
        /* <DEDUP_REMOVED lines=11> */
.L_x_300:
[----:B0-----:R0:W1:Y:S02]  /*a740*/  SYNCS.PHASECHK.TRANS64.TRYWAIT P0, [R3+URZ], R0 ;  /* 0x00000000030075a7 */ /* 0x001064000800017f */
[----:B-1----:R-:W-:Y:S05]  /*a750*/  @!P0 NANOSLEEP.SYNCS 0x989680 ;  /* 0x009896800000895d */ /* 0x002fea0003900000 */
[----:B------:R-:W1:Y:S02]  /*a760*/  @!P0 SYNCS.PHASECHK.TRANS64 P0, [R3+URZ], R0 ;  /* 0x00000000030085a7 */ /* 0x000e64000800007f */
[----:B-1----:R-:W-:Y:S05]  /*a770*/  @P0 EXIT ;  /* 0x000000000000094d */ /* 0x002fea0003800000 */
[----:B------:R-:W-:Y:S05]  /*a780*/  BRA `(.L_x_300) ;  /* 0xfffffffc00ec7947 */ /* 0x000fea000383ffff */
.L_x_301:
[----:B------:R-:W-:-:S00]  /*a790*/  BRA `(.L_x_301) ;  /* 0xfffffffc00fc7947 */ /* 0x000fc0000383ffff */
[----:B------:R-:W-:-:S00]  /*a7a0*/  NOP ;  /* 0x0000000000007918 */ /* 0x000fc00000000000 */
        /* <DEDUP_REMOVED lines=13> */
.L_x_302:


//--------------------- .nv.shared._ZN7cutlass13device_kernelINS_4conv6kernel13ConvUniversalINS1_16ConvProblemShapeILNS1_8OperatorE1ELi3EEENS1_10collective14CollectiveConvINS1_46MainloopSm90TmaGmmaWarpSpecializedImplicitGemmILS5_1ELi14ELi3EN4cute5tupleIJNSA_1CILi2EEENSC_ILi1EEESE_EEENS1_36KernelImplicitTmaWarpSpecializedSm90ELi1EEENSB_IJNSC_ILi128EEESI_NSB_IJNSC_ILi32EEEEEEEEENS_10bfloat16_tESM_NSA_8TiledMMAINSA_8MMA_AtomIJNSA_4SM904GMMA28MMA_64x128x16_F32BF16BF16_SSILNSQ_5MajorE0ELSS_1ELNSQ_7ScaleInE1ELST_1EEEEEENSA_6LayoutINSB_IJSE_SE_SE_EEENSB_IJNSC_ILi0EEESY_SY_EEEEENSB_IJNSA_10UnderscoreES11_S11_EEEEENS7_6detail26Sm90ImplicitGemmTileTraitsINSA_20SM90_TMA_LOAD_IM2COLENSA_14ComposedLayoutINSA_7SwizzleILi2ELi4ELi3EEENSA_18smem_ptr_flag_bitsILi16EEENSW_INSB_IJNSB_IJNSC_ILi8EEENSC_ILi16EEEEEENSB_IJSJ_SE_EEENSB_IJSE_NSC_ILi14EEEEEEEEENSB_IJNSB_IJSJ_NSC_ILi256EEEEEENSB_IJSE_SY_EEENSB_IJSY_NSC_ILi4096EEEEEEEEEEEEEvEENS15_INSA_23SM90_TMA_LOAD_MULTICASTENS17_INS18_ILi3ELi4ELi3EEES1B_NSW_INSB_IJNSB_IJNSC_ILi64EEESD_EEENSB_IJS1C_NSC_ILi4EEEEEES1H_EEENSB_IJNSB_IJSE_NSC_ILi2048EEEEEENSB_IJS1U_NSC_ILi512EEEEEES1N_EEEEEEEvEEEENS_8epilogue10collective6detail29Sm90TmaWarpSpecializedAdapterINS29_15DefaultEpilogueISM_NSB_IJNSB_IJllllEEESE_SY_EEES2E_NS28_6thread17LinearCombinationISM_Li1EffLNS2F_9ScaleType4KindE0ELNS_15FloatRoundStyleE2ESM_EENS_4gemm15EpilogueDefaultEEEEEvvEEEEvNT_6ParamsE --------------------------
	.section	.nv.shared._ZN7cutlass13device_kernelINS_4conv6kernel13ConvUniversalINS1_16ConvProblemShapeILNS1_8OperatorE1ELi3EEENS1_10collective14CollectiveConvINS1_46MainloopSm90TmaGmmaWarpSpecializedImplicitGemmILS5_1ELi14ELi3EN4cute5tupleIJNSA_1CILi2EEENSC_ILi1EEESE_EEENS1_36KernelImplicitTmaWarpSpecializedSm90ELi1EEENSB_IJNSC_ILi128EEESI_NSB_IJNSC_ILi32EEEEEEEEENS_10bfloat16_tESM_NSA_8TiledMMAINSA_8MMA_AtomIJNSA_4SM904GMMA28MMA_64x128x16_F32BF16BF16_SSILNSQ_5MajorE0ELSS_1ELNSQ_7ScaleInE1ELST_1EEEEEENSA_6LayoutINSB_IJSE_SE_SE_EEENSB_IJNSC_ILi0EEESY_SY_EEEEENSB_IJNSA_10UnderscoreES11_S11_EEEEENS7_6detail26Sm90ImplicitGemmTileTraitsINSA_20SM90_TMA_LOAD_IM2COLENSA_14ComposedLayoutINSA_7SwizzleILi2ELi4ELi3EEENSA_18smem_ptr_flag_bitsILi16EEENSW_INSB_IJNSB_IJNSC_ILi8EEENSC_ILi16EEEEEENSB_IJSJ_SE_EEENSB_IJSE_NSC_ILi14EEEEEEEEENSB_IJNSB_IJSJ_NSC_ILi256EEEEEENSB_IJSE_SY_EEENSB_IJSY_NSC_ILi4096EEEEEEEEEEEEEvEENS15_INSA_23SM90_TMA_LOAD_MULTICASTENS17_INS18_ILi3ELi4ELi3EEES1B_NSW_INSB_IJNSB_IJNSC_ILi64EEESD_EEENSB_IJS1C_NSC_ILi4EEEEEES1H_EEENSB_IJNSB_IJSE_NSC_ILi2048EEEEEENSB_IJS1U_NSC_ILi512EEEEEES1N_EEEEEEEvEEEENS_8epilogue10collective6detail29Sm90TmaWarpSpecializedAdapterINS29_15DefaultEpilogueISM_NSB_IJNSB_IJllllEEESE_SY_EEES2E_NS28_6thread17LinearCombinationISM_Li1EffLNS2F_9ScaleType4KindE0ELNS_15FloatRoundStyleE2ESM_EENS_4gemm15EpilogueDefaultEEEEEvvEEEEvNT_6ParamsE,"aw",@nobits
	.sectionflags	@""
	.align	16
	.zero		1024


//--------------------- .nv.shared.reserved.0     --------------------------
	.section	.nv.shared.reserved.0,"aw",@nobits
	.weak		__nv_reservedSMEM_offset_0_alias
	.size		__nv_reservedSMEM_offset_0_alias, 0, 0
	.other		__nv_reservedSMEM_offset_0_alias,@"STO_CUDA_RESERVED_SHARED STV_DEFAULT"
__nv_reservedSMEM_offset_0_alias:
	.zero		0


//--------------------- .nv.global                --------------------------
	.section	.nv.global,"aw",@nobits
.nv.global:
	.type		_ZN39_INTERNAL_8740c6c4_4_k_cu_74f3d39b_34774cute1_E,@object
	.size		_ZN39_INTERNAL_8740c6c4_4_k_cu_74f3d39b_34774cute1_E,(_ZN39_INTERNAL_8740c6c4_4_k_cu_74f3d39b_34774cuda3std3__45__cpo6cbeginE - _ZN39_INTERNAL_8740c6c4_4_k_cu_74f3d39b_34774cute1_E)
_ZN39_INTERNAL_8740c6c4_4_k_cu_74f3d39b_34774cute1_E:
	.zero		1
	.type		_ZN39_INTERNAL_8740c6c4_4_k_cu_74f3d39b_34774cuda3std3__45__cpo6cbeginE,@object
	.size		_ZN39_INTERNAL_8740c6c4_4_k_cu_74f3d39b_34774cuda3std3__45__cpo6cbeginE,(_ZN39_INTERNAL_8740c6c4_4_k_cu_74f3d39b_34774cuda3std3__48in_placeE - _ZN39_INTERNAL_8740c6c4_4_k_cu_74f3d39b_34774cuda3std3__45__cpo6cbeginE)
_ZN39_INTERNAL_8740c6c4_4_k_cu_74f3d39b_34774cuda3std3__45__cpo6cbeginE:
	.zero		1
	.type		_ZN39_INTERNAL_8740c6c4_4_k_cu_74f3d39b_34774cuda3std3__48in_placeE,@object
	.size		_ZN39_INTERNAL_8740c6c4_4_k_cu_74f3d39b_34774cuda3std3__48in_placeE,(_ZN39_INTERNAL_8740c6c4_4_k_cu_74f3d39b_34774cuda3std6ranges3__45__cpo9iter_moveE - _ZN39_INTERNAL_8740c6c4_4_k_cu_74f3d39b_34774cuda3std3__48in_placeE)
_ZN39_INTERNAL_8740c6c4_4_k_cu_74f3d39b_34774cuda3std3__48in_placeE:
	.zero		1
	.type		_ZN39_INTERNAL_8740c6c4_4_k_cu_74f3d39b_34774cuda3std6ranges3__45__cpo9iter_moveE,@object
	.size		_ZN39_INTERNAL_8740c6c4_4_k_cu_74f3d39b_34774cuda3std6ranges3__45__cpo9iter_moveE,(_ZN39_INTERNAL_8740c6c4_4_k_cu_74f3d39b_34774cuda3std3__45__cpo5beginE - _ZN39_INTERNAL_8740c6c4_4_k_cu_74f3d39b_34774cuda3std6ranges3__45__cpo9iter_moveE)
_ZN39_INTERNAL_8740c6c4_4_k_cu_74f3d39b_34774cuda3std6ranges3__45__cpo9iter_moveE:
	.zero		1
	.type		_ZN39_INTERNAL_8740c6c4_4_k_cu_74f3d39b_34774cuda3std3__45__cpo5beginE,@object
	.size		_ZN39_INTERNAL_8740c6c4_4_k_cu_74f3d39b_34774cuda3std3__45__cpo5beginE,(_ZN39_INTERNAL_8740c6c4_4_k_cu_74f3d39b_34774cuda3std3__441_GLOBAL__N__8740c6c4_4_k_cu_74f3d39b_34776ignoreE - _ZN39_INTERNAL_8740c6c4_4_k_cu_74f3d39b_34774cuda3std3__45__cpo5beginE)
_ZN39_INTERNAL_8740c6c4_4_k_cu_74f3d39b_34774cuda3std3__45__cpo5beginE:
	.zero		1
	.type		_ZN39_INTERNAL_8740c6c4_4_k_cu_74f3d39b_34774cuda3std3__441_GLOBAL__N__8740c6c4_4_k_cu_74f3d39b_34776ignoreE,@object
	.size		_ZN39_INTERNAL_8740c6c4_4_k_cu_74f3d39b_34774cuda3std3__441_GLOBAL__N__8740c6c4_4_k_cu_74f3d39b_34776ignoreE,(_ZN39_INTERNAL_8740c6c4_4_k_cu_74f3d39b_34774cute7productE - _ZN39_INTERNAL_8740c6c4_4_k_cu_74f3d39b_34774cuda3std3__441_GLOBAL__N__8740c6c4_4_k_cu_74f3d39b_34776ignoreE)
_ZN39_INTERNAL_8740c6c4_4_k_cu_74f3d39b_34774cuda3std3__441_GLOBAL__N__8740c6c4_4_k_cu_74f3d39b_34776ignoreE:
	.zero		1
	.type		_ZN39_INTERNAL_8740c6c4_4_k_cu_74f3d39b_34774cute7productE,@object
	.size		_ZN39_INTERNAL_8740c6c4_4_k_cu_74f3d39b_34774cute7productE,(_ZN39_INTERNAL_8740c6c4_4_k_cu_74f3d39b_34774cuda3std3__45__cpo3endE - _ZN39_INTERNAL_8740c6c4_4_k_cu_74f3d39b_34774cute7productE)
_ZN39_INTERNAL_8740c6c4_4_k_cu_74f3d39b_34774cute7productE:
	.zero		1
	.type		_ZN39_INTERNAL_8740c6c4_4_k_cu_74f3d39b_34774cuda3std3__45__cpo3endE,@object
	.size		_ZN39_INTERNAL_8740c6c4_4_k_cu_74f3d39b_34774cuda3std3__45__cpo3endE,(_ZN39_INTERNAL_8740c6c4_4_k_cu_74f3d39b_34774cuda3std3__419piecewise_constructE - _ZN39_INTERNAL_8740c6c4_4_k_cu_74f3d39b_34774cuda3std3__45__cpo3endE)
_ZN39_INTERNAL_8740c6c4_4_k_cu_74f3d39b_34774cuda3std3__45__cpo3endE:
	.zero		1
	.type		_ZN39_INTERNAL_8740c6c4_4_k_cu_74f3d39b_34774cuda3std3__419piecewise_constructE,@object
	.size		_ZN39_INTERNAL_8740c6c4_4_k_cu_74f3d39b_34774cuda3std3__419piecewise_constructE,(_ZN39_INTERNAL_8740c6c4_4_k_cu_74f3d39b_34774cuda3std3__45__cpo4cendE - _ZN39_INTERNAL_8740c6c4_4_k_cu_74f3d39b_34774cuda3std3__419piecewise_constructE)
_ZN39_INTERNAL_8740c6c4_4_k_cu_74f3d39b_34774cuda3std3__419piecewise_constructE:
	.zero		1
	.type		_ZN39_INTERNAL_8740c6c4_4_k_cu_74f3d39b_34774cuda3std3__45__cpo4cendE,@object
	.size		_ZN39_INTERNAL_8740c6c4_4_k_cu_74f3d39b_34774cuda3std3__45__cpo4cendE,(_ZN39_INTERNAL_8740c6c4_4_k_cu_74f3d39b_34774cuda3std6ranges3__45__cpo4swapE - _ZN39_INTERNAL_8740c6c4_4_k_cu_74f3d39b_34774cuda3std3__45__cpo4cendE)
_ZN39_INTERNAL_8740c6c4_4_k_cu_74f3d39b_34774cuda3std3__45__cpo4cendE:
	.zero		1
	.type		_ZN39_INTERNAL_8740c6c4_4_k_cu_74f3d39b_34774cuda3std6ranges3__45__cpo4swapE,@object
	.size		_ZN39_INTERNAL_8740c6c4_4_k_cu_74f3d39b_34774cuda3std6ranges3__45__cpo4swapE,(.L_7 - _ZN39_INTERNAL_8740c6c4_4_k_cu_74f3d39b_34774cuda3std6ranges3__45__cpo4swapE)
_ZN39_INTERNAL_8740c6c4_4_k_cu_74f3d39b_34774cuda3std6ranges3__45__cpo4swapE:
	.zero		1
.L_7:


//--------------------- .nv.constant0._ZN7cutlass13device_kernelINS_4conv6kernel13ConvUniversalINS1_16ConvProblemShapeILNS1_8OperatorE1ELi3EEENS1_10collective14CollectiveConvINS1_46MainloopSm90TmaGmmaWarpSpecializedImplicitGemmILS5_1ELi14ELi3EN4cute5tupleIJNSA_1CILi2EEENSC_ILi1EEESE_EEENS1_36KernelImplicitTmaWarpSpecializedSm90ELi1EEENSB_IJNSC_ILi128EEESI_NSB_IJNSC_ILi32EEEEEEEEENS_10bfloat16_tESM_NSA_8TiledMMAINSA_8MMA_AtomIJNSA_4SM904GMMA28MMA_64x128x16_F32BF16BF16_SSILNSQ_5MajorE0ELSS_1ELNSQ_7ScaleInE1ELST_1EEEEEENSA_6LayoutINSB_IJSE_SE_SE_EEENSB_IJNSC_ILi0EEESY_SY_EEEEENSB_IJNSA_10UnderscoreES11_S11_EEEEENS7_6detail26Sm90ImplicitGemmTileTraitsINSA_20SM90_TMA_LOAD_IM2COLENSA_14ComposedLayoutINSA_7SwizzleILi2ELi4ELi3EEENSA_18smem_ptr_flag_bitsILi16EEENSW_INSB_IJNSB_IJNSC_ILi8EEENSC_ILi16EEEEEENSB_IJSJ_SE_EEENSB_IJSE_NSC_ILi14EEEEEEEEENSB_IJNSB_IJSJ_NSC_ILi256EEEEEENSB_IJSE_SY_EEENSB_IJSY_NSC_ILi4096EEEEEEEEEEEEEvEENS15_INSA_23SM90_TMA_LOAD_MULTICASTENS17_INS18_ILi3ELi4ELi3EEES1B_NSW_INSB_IJNSB_IJNSC_ILi64EEESD_EEENSB_IJS1C_NSC_ILi4EEEEEES1H_EEENSB_IJNSB_IJSE_NSC_ILi2048EEEEEENSB_IJS1U_NSC_ILi512EEEEEES1N_EEEEEEEvEEEENS_8epilogue10collective6detail29Sm90TmaWarpSpecializedAdapterINS29_15DefaultEpilogueISM_NSB_IJNSB_IJllllEEESE_SY_EEES2E_NS28_6thread17LinearCombinationISM_Li1EffLNS2F_9ScaleType4KindE0ELNS_15FloatRoundStyleE2ESM_EENS_4gemm15EpilogueDefaultEEEEEvvEEEEvNT_6ParamsE --------------------------
	.section	.nv.constant0._ZN7cutlass13device_kernelINS_4conv6kernel13ConvUniversalINS1_16ConvProblemShapeILNS1_8OperatorE1ELi3EEENS1_10collective14CollectiveConvINS1_46MainloopSm90TmaGmmaWarpSpecializedImplicitGemmILS5_1ELi14ELi3EN4cute5tupleIJNSA_1CILi2EEENSC_ILi1EEESE_EEENS1_36KernelImplicitTmaWarpSpecializedSm90ELi1EEENSB_IJNSC_ILi128EEESI_NSB_IJNSC_ILi32EEEEEEEEENS_10bfloat16_tESM_NSA_8TiledMMAINSA_8MMA_AtomIJNSA_4SM904GMMA28MMA_64x128x16_F32BF16BF16_SSILNSQ_5MajorE0ELSS_1ELNSQ_7ScaleInE1ELST_1EEEEEENSA_6LayoutINSB_IJSE_SE_SE_EEENSB_IJNSC_ILi0EEESY_SY_EEEEENSB_IJNSA_10UnderscoreES11_S11_EEEEENS7_6detail26Sm90ImplicitGemmTileTraitsINSA_20SM90_TMA_LOAD_IM2COLENSA_14ComposedLayoutINSA_7SwizzleILi2ELi4ELi3EEENSA_18smem_ptr_flag_bitsILi16EEENSW_INSB_IJNSB_IJNSC_ILi8EEENSC_ILi16EEEEEENSB_IJSJ_SE_EEENSB_IJSE_NSC_ILi14EEEEEEEEENSB_IJNSB_IJSJ_NSC_ILi256EEEEEENSB_IJSE_SY_EEENSB_IJSY_NSC_ILi4096EEEEEEEEEEEEEvEENS15_INSA_23SM90_TMA_LOAD_MULTICASTENS17_INS18_ILi3ELi4ELi3EEES1B_NSW_INSB_IJNSB_IJNSC_ILi64EEESD_EEENSB_IJS1C_NSC_ILi4EEEEEES1H_EEENSB_IJNSB_IJSE_NSC_ILi2048EEEEEENSB_IJS1U_NSC_ILi512EEEEEES1N_EEEEEEEvEEEENS_8epilogue10collective6detail29Sm90TmaWarpSpecializedAdapterINS29_15DefaultEpilogueISM_NSB_IJNSB_IJllllEEESE_SY_EEES2E_NS28_6thread17LinearCombinationISM_Li1EffLNS2F_9ScaleType4KindE0ELNS_15FloatRoundStyleE2ESM_EENS_4gemm15EpilogueDefaultEEEEEvvEEEEvNT_6ParamsE,"a",@progbits
	.sectionflags	@""
	.align	4
.nv.constant0._ZN7cutlass13device_kernelINS_4conv6kernel13ConvUniversalINS1_16ConvProblemShapeILNS1_8OperatorE1ELi3EEENS1_10collective14CollectiveConvINS1_46MainloopSm90TmaGmmaWarpSpecializedImplicitGemmILS5_1ELi14ELi3EN4cute5tupleIJNSA_1CILi2EEENSC_ILi1EEESE_EEENS1_36KernelImplicitTmaWarpSpecializedSm90ELi1EEENSB_IJNSC_ILi128EEESI_NSB_IJNSC_ILi32EEEEEEEEENS_10bfloat16_tESM_NSA_8TiledMMAINSA_8MMA_AtomIJNSA_4SM904GMMA28MMA_64x128x16_F32BF16BF16_SSILNSQ_5MajorE0ELSS_1ELNSQ_7ScaleInE1ELST_1EEEEEENSA_6LayoutINSB_IJSE_SE_SE_EEENSB_IJNSC_ILi0EEESY_SY_EEEEENSB_IJNSA_10UnderscoreES11_S11_EEEEENS7_6detail26Sm90ImplicitGemmTileTraitsINSA_20SM90_TMA_LOAD_IM2COLENSA_14ComposedLayoutINSA_7SwizzleILi2ELi4ELi3EEENSA_18smem_ptr_flag_bitsILi16EEENSW_INSB_IJNSB_IJNSC_ILi8EEENSC_ILi16EEEEEENSB_IJSJ_SE_EEENSB_IJSE_NSC_ILi14EEEEEEEEENSB_IJNSB_IJSJ_NSC_ILi256EEEEEENSB_IJSE_SY_EEENSB_IJSY_NSC_ILi4096EEEEEEEEEEEEEvEENS15_INSA_23SM90_TMA_LOAD_MULTICASTENS17_INS18_ILi3ELi4ELi3EEES1B_NSW_INSB_IJNSB_IJNSC_ILi64EEESD_EEENSB_IJS1C_NSC_ILi4EEEEEES1H_EEENSB_IJNSB_IJSE_NSC_ILi2048EEEEEENSB_IJS1U_NSC_ILi512EEEEEES1N_EEEEEEEvEEEENS_8epilogue10collective6detail29Sm90TmaWarpSpecializedAdapterINS29_15DefaultEpilogueISM_NSB_IJNSB_IJllllEEESE_SY_EEES2E_NS28_6thread17LinearCombinationISM_Li1EffLNS2F_9ScaleType4KindE0ELNS_15FloatRoundStyleE2ESM_EENS_4gemm15EpilogueDefaultEEEEEvvEEEEvNT_6ParamsE:
	.zero		1664


//--------------------- SYMBOLS --------------------------

	.type		.nv.reservedSmem.offset0,@object
	.size		.nv.reservedSmem.offset0,0x4
